	.headerflags	@"EF_CUDA_TEXMODE_UNIFIED EF_CUDA_64BIT_ADDRESS EF_CUDA_ACCELERATORS EF_CUDA_SM90 EF_CUDA_VIRTUAL_SM(EF_CUDA_SM90)"
	.elftype	@"ET_EXEC"


//--------------------- .nv.info                  --------------------------
	.section	.nv.info,"",@"SHT_CUDA_INFO"
	.align	4


	//----- nvinfo : EIATTR_REGCOUNT
	.align		4
        /*0000*/ 	.byte	0x04, 0x2f
        /*0002*/ 	.short	(.L_3 - .L_2)
	.align		4
.L_2:
        /*0004*/ 	.word	index@(triton_poi_fused__native_batch_norm_legit_no_training_relu_3)
        /*0008*/ 	.word	0x00000028


	//----- nvinfo : EIATTR_MIN_STACK_SIZE
	.align		4
.L_3:
        /*000c*/ 	.byte	0x04, 0x12
        /*000e*/ 	.short	(.L_5 - .L_4)
	.align		4
.L_4:
        /*0010*/ 	.word	index@(triton_poi_fused__native_batch_norm_legit_no_training_relu_3)
        /*0014*/ 	.word	0x00000000


	//----- nvinfo : EIATTR_FRAME_SIZE
	.align		4
.L_5:
        /*0018*/ 	.byte	0x04, 0x11
        /*001a*/ 	.short	(.L_7 - .L_6)
	.align		4
.L_6:
        /*001c*/ 	.word	index@(triton_poi_fused__native_batch_norm_legit_no_training_relu_3)
        /*0020*/ 	.word	0x00000000


	//----- nvinfo : EIATTR_MIN_STACK_SIZE
	.align		4
.L_7:
        /*0024*/ 	.byte	0x04, 0x12
        /*0026*/ 	.short	(.L_9 - .L_8)
	.align		4
.L_8:
        /*0028*/ 	.word	index@(triton_poi_fused__native_batch_norm_legit_no_training_relu_3)
        /*002c*/ 	.word	0x00000000
.L_9:


//--------------------- .nv.info.triton_poi_fused__native_batch_norm_legit_no_training_relu_3 --------------------------
	.section	.nv.info.triton_poi_fused__native_batch_norm_legit_no_training_relu_3,"",@"SHT_CUDA_INFO"
	.sectionflags	@""
	.align	4


	//----- nvinfo : EIATTR_CUDA_API_VERSION
	.align		4
        /*0000*/ 	.byte	0x04, 0x37
        /*0002*/ 	.short	(.L_11 - .L_10)
.L_10:
        /*0004*/ 	.word	0x0000007c


	//----- nvinfo : EIATTR_KPARAM_INFO
	.align		4
.L_11:
        /*0008*/ 	.byte	0x04, 0x17
        /*000a*/ 	.short	(.L_13 - .L_12)
.L_12:
        /*000c*/ 	.word	0x00000000
        /*0010*/ 	.short	0x0007
        /*0012*/ 	.short	0x0034
        /*0014*/ 	.byte	0x00, 0xf0, 0x11, 0x00


	//----- nvinfo : EIATTR_KPARAM_INFO
	.align		4
.L_13:
        /*0018*/ 	.byte	0x04, 0x17
        /*001a*/ 	.short	(.L_15 - .L_14)
.L_14:
        /*001c*/ 	.word	0x00000000
        /*0020*/ 	.short	0x0006
        /*0022*/ 	.short	0x0030
        /*0024*/ 	.byte	0x00, 0xf0, 0x11, 0x00


	//----- nvinfo : EIATTR_KPARAM_INFO
	.align		4
.L_15:
        /*0028*/ 	.byte	0x04, 0x17
        /*002a*/ 	.short	(.L_17 - .L_16)
.L_16:
        /*002c*/ 	.word	0x00000000
        /*0030*/ 	.short	0x0005
        /*0032*/ 	.short	0x0028
        /*0034*/ 	.byte	0x00, 0xf4, 0x21, 0x00


	//----- nvinfo : EIATTR_KPARAM_INFO
	.align		4
.L_17:
        /*0038*/ 	.byte	0x04, 0x17
        /*003a*/ 	.short	(.L_19 - .L_18)
.L_18:
        /*003c*/ 	.word	0x00000000
        /*0040*/ 	.short	0x0004
        /*0042*/ 	.short	0x0020
        /*0044*/ 	.byte	0x00, 0xf4, 0x21, 0x00


	//----- nvinfo : EIATTR_KPARAM_INFO
	.align		4
.L_19:
        /*0048*/ 	.byte	0x04, 0x17
        /*004a*/ 	.short	(.L_21 - .L_20)
.L_20:
        /*004c*/ 	.word	0x00000000
        /*0050*/ 	.short	0x0003
        /*0052*/ 	.short	0x0018
        /*0054*/ 	.byte	0x00, 0xf4, 0x21, 0x00


	//----- nvinfo : EIATTR_KPARAM_INFO
	.align		4
.L_21:
        /*0058*/ 	.byte	0x04, 0x17
        /*005a*/ 	.short	(.L_23 - .L_22)
.L_22:
        /*005c*/ 	.word	0x00000000
        /*0060*/ 	.short	0x0002
        /*0062*/ 	.short	0x0010
        /*0064*/ 	.byte	0x00, 0xf4, 0x21, 0x00


	//----- nvinfo : EIATTR_KPARAM_INFO
	.align		4
.L_23:
        /*0068*/ 	.byte	0x04, 0x17
        /*006a*/ 	.short	(.L_25 - .L_24)
.L_24:
        /*006c*/ 	.word	0x00000000
        /*0070*/ 	.short	0x0001
        /*0072*/ 	.short	0x0008
        /*0074*/ 	.byte	0x00, 0xf4, 0x21, 0x00


	//----- nvinfo : EIATTR_KPARAM_INFO
	.align		4
.L_25:
        /*0078*/ 	.byte	0x04, 0x17
        /*007a*/ 	.short	(.L_27 - .L_26)
.L_26:
        /*007c*/ 	.word	0x00000000
        /*0080*/ 	.short	0x0000
        /*0082*/ 	.short	0x0000
        /*0084*/ 	.byte	0x00, 0xf4, 0x21, 0x00


	//----- nvinfo : EIATTR_SPARSE_MMA_MASK
	.align		4
.L_27:
        /*0088*/ 	.byte	0x03, 0x50
        /*008a*/ 	.short	0x0000


	//----- nvinfo : EIATTR_MAXREG_COUNT
	.align		4
        /*008c*/ 	.byte	0x03, 0x1b
        /*008e*/ 	.short	0x00ff


	//----- nvinfo : EIATTR_EXIT_INSTR_OFFSETS
	.align		4
        /*0090*/ 	.byte	0x04, 0x1c
        /*0092*/ 	.short	(.L_29 - .L_28)


	//   ....[0]....
.L_28:
        /*0094*/ 	.word	0x00001c30


	//   ....[1]....
        /*0098*/ 	.word	0x00001c70


	//----- nvinfo : EIATTR_REQNTID
	.align		4
.L_29:
        /*009c*/ 	.byte	0x04, 0x10
        /*009e*/ 	.short	(.L_31 - .L_30)
.L_30:
        /*00a0*/ 	.word	0x00000100
        /*00a4*/ 	.word	0x00000001
        /*00a8*/ 	.word	0x00000001


	//----- nvinfo : EIATTR_CBANK_PARAM_SIZE
	.align		4
.L_31:
        /*00ac*/ 	.byte	0x03, 0x19
        /*00ae*/ 	.short	0x0038


	//----- nvinfo : EIATTR_PARAM_CBANK
	.align		4
        /*00b0*/ 	.byte	0x04, 0x0a
        /*00b2*/ 	.short	(.L_33 - .L_32)
	.align		4
.L_32:
        /*00b4*/ 	.word	index@(.nv.constant0.triton_poi_fused__native_batch_norm_legit_no_training_relu_3)
        /*00b8*/ 	.short	0x0210
        /*00ba*/ 	.short	0x0038


	//----- nvinfo : EIATTR_SW_WAR
	.align		4
.L_33:
        /*00bc*/ 	.byte	0x04, 0x36
        /*00be*/ 	.short	(.L_35 - .L_34)
.L_34:
        /*00c0*/ 	.word	0x00000008
.L_35:


//--------------------- .nv.callgraph             --------------------------
	.section	.nv.callgraph,"",@"SHT_CUDA_CALLGRAPH"
	.align	4
	.sectionentsize	8
	.align		4
        /*0000*/ 	.word	0x00000000
	.align		4
        /*0004*/ 	.word	0xffffffff
	.align		4
        /*0008*/ 	.word	0x00000000
	.align		4
        /*000c*/ 	.word	0xfffffffe
	.align		4
        /*0010*/ 	.word	0x00000000
	.align		4
        /*0014*/ 	.word	0xfffffffd
	.align		4
        /*0018*/ 	.word	0x00000000
	.align		4
        /*001c*/ 	.word	0xfffffffc


//--------------------- .nv.constant4             --------------------------
	.section	.nv.constant4,"a",@progbits
	.align	8
	.align		8
.nv.constant4:
        /*0000*/ 	.dword	_$_str
	.align		8
        /*0008*/ 	.dword	_$_str_$_2


//--------------------- .text.triton_poi_fused__native_batch_norm_legit_no_training_relu_3 --------------------------
	.section	.text.triton_poi_fused__native_batch_norm_legit_no_training_relu_3,"ax",@progbits
	.sectionflags	@"SHF_BARRIERS=1"
	.align	128
        .global         triton_poi_fused__native_batch_norm_legit_no_training_relu_3
        .type           triton_poi_fused__native_batch_norm_legit_no_training_relu_3,@function
        .size           triton_poi_fused__native_batch_norm_legit_no_training_relu_3,(.L_x_1 - triton_poi_fused__native_batch_norm_legit_no_training_relu_3)
        .other          triton_poi_fused__native_batch_norm_legit_no_training_relu_3,@"STO_CUDA_ENTRY STV_DEFAULT"
triton_poi_fused__native_batch_norm_legit_no_training_relu_3:
.text.triton_poi_fused__native_batch_norm_legit_no_training_relu_3:
[----:B------:R-:W0:Y:S01]  /*0000*/  LDC R1, c[0x0][0x28] ;  /* 0x00000a00ff017b82 */ /* 0x000e220000000800 */
[----:B------:R-:W1:Y:S07]  /*0010*/  S2R R35, SR_TID.X ;  /* 0x0000000000237919 */ /* 0x000e6e0000002100 */
[----:B------:R-:W2:Y:S01]  /*0020*/  S2UR UR4, SR_CTAID.Y ;  /* 0x00000000000479c3 */ /* 0x000ea20000002600 */
[----:B------:R-:W-:Y:S01]  /*0030*/  ULDC.64 UR22, c[0x0][0x208] ;  /* 0x0000820000167ab9 */ /* 0x000fe20000000a00 */
[----:B------:R-:W3:Y:S06]  /*0040*/  S2R R0, SR_CTAID.X ;  /* 0x0000000000007919 */ /* 0x000eec0000002500 */
[----:B------:R-:W4:Y:S08]  /*0050*/  LDC.64 R36, c[0x0][0x210] ;  /* 0x00008400ff247b82 */ /* 0x000f300000000a00 */
[----:B------:R-:W5:Y:S01]  /*0060*/  LDC.64 R22, c[0x0][0x218] ;  /* 0x00008600ff167b82 */ /* 0x000f620000000a00 */
[----:B--2---:R-:W-:-:S06]  /*0070*/  USHF.L.U32 UR4, UR4, 0x4, URZ ;  /* 0x0000000404047899 */ /* 0x004fcc000800063f */
[----:B------:R-:W-:Y:S02]  /*0080*/  MOV R3, UR4 ;  /* 0x0000000400037c02 */ /* 0x000fe40008000f00 */
[----:B-1----:R-:W-:-:S04]  /*0090*/  SHF.L.U32 R2, R35, 0x2, RZ ;  /* 0x0000000223027819 */ /* 0x002fc800000006ff */
[----:B------:R-:W-:Y:S02]  /*00a0*/  LOP3.LUT R2, R3, 0xc, R2, 0xf8, !PT ;  /* 0x0000000c03027812 */ /* 0x000fe400078ef802 */
[----:B------:R-:W-:Y:S02]  /*00b0*/  SHF.R.U32.HI R3, RZ, 0x2, R35 ;  /* 0x00000002ff037819 */ /* 0x000fe40000011623 */
[C---:B------:R-:W-:Y:S01]  /*00c0*/  ISETP.GE.AND P4, PT, R2.reuse, 0x300, PT ;  /* 0x000003000200780c */ /* 0x040fe20003f86270 */
[----:B------:R-:W-:Y:S01]  /*00d0*/  IMAD.HI R4, R2, 0x2aaaaaab, RZ ;  /* 0x2aaaaaab02047827 */ /* 0x000fe200078e02ff */
[----:B------:R-:W-:-:S04]  /*00e0*/  SGXT.U32 R3, R3, 0x6 ;  /* 0x000000060303781a */ /* 0x000fc80000000000 */
[----:B------:R-:W-:Y:S02]  /*00f0*/  SHF.R.U32.HI R5, RZ, 0x1f, R4 ;  /* 0x0000001fff057819 */ /* 0x000fe40000011604 */
[----:B---3--:R-:W-:Y:S02]  /*0100*/  PRMT R3, R3, 0x6540, R0 ;  /* 0x0000654003037816 */ /* 0x008fe40000000000 */
[----:B------:R-:W-:Y:S02]  /*0110*/  LEA.HI.SX32 R5, R4, R5, 0x1b ;  /* 0x0000000504057211 */ /* 0x000fe400078fdaff */
[C---:B------:R-:W-:Y:S02]  /*0120*/  LOP3.LUT R4, R3.reuse, 0x40, RZ, 0xfc, !PT ;  /* 0x0000004003047812 */ /* 0x040fe400078efcff */
[----:B------:R-:W-:Y:S01]  /*0130*/  LOP3.LUT R6, R3, 0x80, RZ, 0xfc, !PT ;  /* 0x0000008003067812 */ /* 0x000fe200078efcff */
[----:B------:R-:W-:Y:S01]  /*0140*/  IMAD R33, R5, -0xc0, R2 ;  /* 0xffffff4005217824 */ /* 0x000fe200078e0202 */
[----:B------:R-:W-:-:S02]  /*0150*/  LOP3.LUT R7, R3, 0xc0, RZ, 0xfc, !PT ;  /* 0x000000c003077812 */ /* 0x000fc400078efcff */
[----:B------:R-:W-:Y:S01]  /*0160*/  ISETP.LT.AND P0, PT, R3, 0x3c1, !P4 ;  /* 0x000003c10300780c */ /* 0x000fe20006701270 */
[----:B------:R-:W-:Y:S01]  /*0170*/  IMAD R2, R5, 0x2d0c0, R33 ;  /* 0x0002d0c005027824 */ /* 0x000fe200078e0221 */
[----:B------:R-:W-:Y:S02]  /*0180*/  ISETP.LT.AND P3, PT, R7, 0x3c1, !P4 ;  /* 0x000003c10700780c */ /* 0x000fe40006761270 */
[----:B------:R-:W-:Y:S02]  /*0190*/  CS2R R20, SRZ ;  /* 0x0000000000147805 */ /* 0x000fe4000001ff00 */
[----:B------:R-:W-:Y:S01]  /*01a0*/  ISETP.LT.AND P1, PT, R4, 0x3c1, !P4 ;  /* 0x000003c10400780c */ /* 0x000fe20006721270 */
[----:B------:R-:W-:Y:S01]  /*01b0*/  IMAD R3, R3, 0xc0, R2 ;  /* 0x000000c003037824 */ /* 0x000fe200078e0202 */
[----:B------:R-:W-:Y:S01]  /*01c0*/  ISETP.LT.AND P2, PT, R6, 0x3c1, !P4 ;  /* 0x000003c10600780c */ /* 0x000fe20006741270 */
[----:B-----5:R-:W-:Y:S01]  /*01d0*/  IMAD.WIDE R24, R33, 0x4, R22 ;  /* 0x0000000421187825 */ /* 0x020fe200078e0216 */
[----:B------:R-:W-:-:S02]  /*01e0*/  CS2R R4, SRZ ;  /* 0x0000000000047805 */ /* 0x000fc4000001ff00 */
[----:B------:R-:W-:Y:S01]  /*01f0*/  IADD3 R27, R3, 0x6000, RZ ;  /* 0x00006000031b7810 */ /* 0x000fe20007ffe0ff */
[C---:B------:R-:W-:Y:S01]  /*0200*/  VIADD R9, R3.reuse, 0x3000 ;  /* 0x0000300003097836 */ /* 0x040fe20000000000 */
[----:B------:R-:W-:Y:S01]  /*0210*/  IADD3 R13, R3, 0x9000, RZ ;  /* 0x00009000030d7810 */ /* 0x000fe20007ffe0ff */
[--C-:B----4-:R-:W-:Y:S01]  /*0220*/  IMAD.WIDE R10, R3, 0x4, R36.reuse ;  /* 0x00000004030a7825 */ /* 0x110fe200078e0224 */
[----:B------:R-:W-:Y:S02]  /*0230*/  CS2R R22, SRZ ;  /* 0x0000000000167805 */ /* 0x000fe4000001ff00 */
[----:B------:R-:W-:Y:S01]  /*0240*/  CS2R R6, SRZ ;  /* 0x0000000000067805 */ /* 0x000fe2000001ff00 */
[----:B------:R-:W-:-:S04]  /*0250*/  IMAD.WIDE R2, R9, 0x4, R36 ;  /* 0x0000000409027825 */ /* 0x000fc800078e0224 */
[--C-:B------:R-:W-:Y:S01]  /*0260*/  IMAD.WIDE R26, R27, 0x4, R36.reuse ;  /* 0x000000041b1a7825 */ /* 0x100fe200078e0224 */
[----:B------:R-:W2:Y:S03]  /*0270*/  @P0 LDG.E.EL.128 R4, desc[UR22][R10.64] ;  /* 0x000000160a040981 */ /* 0x000ea6000c2e1d00 */
[----:B------:R-:W-:-:S05]  /*0280*/  IMAD.WIDE R36, R13, 0x4, R36 ;  /* 0x000000040d247825 */ /* 0x000fca00078e0224 */
[----:B------:R1:W3:Y:S02]  /*0290*/  @P3 LDG.E.EL.128 R20, desc[UR22][R36.64] ;  /* 0x0000001624143981 */ /* 0x0002e4000c2e1d00 */
[----:B-1----:R-:W1:Y:S01]  /*02a0*/  LDC.64 R36, c[0x0][0x220] ;  /* 0x00008800ff247b82 */ /* 0x002e620000000a00 */
[----:B------:R-:W-:Y:S02]  /*02b0*/  CS2R R12, SRZ ;  /* 0x00000000000c7805 */ /* 0x000fe4000001ff00 */
[----:B------:R-:W-:Y:S02]  /*02c0*/  CS2R R14, SRZ ;  /* 0x00000000000e7805 */ /* 0x000fe4000001ff00 */
[----:B------:R-:W-:Y:S02]  /*02d0*/  CS2R R16, SRZ ;  /* 0x0000000000107805 */ /* 0x000fe4000001ff00 */
[----:B------:R-:W-:Y:S02]  /*02e0*/  CS2R R18, SRZ ;  /* 0x0000000000127805 */ /* 0x000fe4000001ff00 */
[----:B------:R-:W-:-:S02]  /*02f0*/  CS2R R8, SRZ ;  /* 0x0000000000087805 */ /* 0x000fc4000001ff00 */
[----:B------:R-:W-:Y:S02]  /*0300*/  CS2R R10, SRZ ;  /* 0x00000000000a7805 */ /* 0x000fe4000001ff00 */
[----:B------:R-:W-:Y:S02]  /*0310*/  CS2R R28, SRZ ;  /* 0x00000000001c7805 */ /* 0x000fe4000001ff00 */
[----:B------:R-:W-:Y:S01]  /*0320*/  CS2R R30, SRZ ;  /* 0x00000000001e7805 */ /* 0x000fe2000001ff00 */
[----:B------:R4:W5:Y:S04]  /*0330*/  @P1 LDG.E.EL.128 R12, desc[UR22][R2.64] ;  /* 0x00000016020c1981 */ /* 0x000968000c2e1d00 */
[----:B------:R-:W2:Y:S04]  /*0340*/  @!P4 LDG.E.EL.128 R8, desc[UR22][R24.64] ;  /* 0x000000161808c981 */ /* 0x000ea8000c2e1d00 */
[----:B------:R-:W3:Y:S01]  /*0350*/  @P2 LDG.E.EL.128 R16, desc[UR22][R26.64] ;  /* 0x000000161a102981 */ /* 0x000ee2000c2e1d00 */
[----:B----4-:R-:W4:Y:S01]  /*0360*/  LDC.64 R2, c[0x0][0x228] ;  /* 0x00008a00ff027b82 */ /* 0x010f220000000a00 */
[----:B-1----:R-:W-:-:S05]  /*0370*/  IMAD.WIDE R36, R33, 0x4, R36 ;  /* 0x0000000421247825 */ /* 0x002fca00078e0224 */
[----:B------:R4:W3:Y:S02]  /*0380*/  @!P4 LDG.E.EL.128 R28, desc[UR22][R36.64] ;  /* 0x00000016241cc981 */ /* 0x0008e4000c2e1d00 */
[----:B----4-:R-:W-:Y:S02]  /*0390*/  IMAD.WIDE R36, R33, 0x4, R2 ;  /* 0x0000000421247825 */ /* 0x010fe400078e0202 */
[----:B------:R-:W1:Y:S01]  /*03a0*/  LDC.64 R2, c[0x0][0x230] ;  /* 0x00008c00ff027b82 */ /* 0x000e620000000a00 */
[----:B------:R-:W-:Y:S02]  /*03b0*/  PRMT R0, R35, 0x6540, R0 ;  /* 0x0000654023007816 */ /* 0x000fe40000000000 */
[----:B0-----:R-:W-:Y:S02]  /*03c0*/  CS2R R24, SRZ ;  /* 0x0000000000187805 */ /* 0x001fe4000001ff00 */
[----:B------:R-:W-:Y:S02]  /*03d0*/  CS2R R26, SRZ ;  /* 0x00000000001a7805 */ /* 0x000fe4000001ff00 */
[----:B------:R-:W-:-:S04]  /*03e0*/  CS2R R34, SRZ ;  /* 0x0000000000227805 */ /* 0x000fc8000001ff00 */
[----:B------:R-:W4:Y:S01]  /*03f0*/  @!P4 LDG.E.EL.128 R24, desc[UR22][R36.64] ;  /* 0x000000162418c981 */ /* 0x000f22000c2e1d00 */
[----:B-1----:R-:W-:Y:S01]  /*0400*/  IMAD.WIDE R2, R33, 0x4, R2 ;  /* 0x0000000421027825 */ /* 0x002fe200078e0202 */
[----:B------:R-:W-:-:S06]  /*0410*/  CS2R R32, SRZ ;  /* 0x0000000000207805 */ /* 0x000fcc000001ff00 */
[----:B------:R0:W4:Y:S02]  /*0420*/  @!P4 LDG.E.EL.128 R32, desc[UR22][R2.64] ;  /* 0x000000160220c981 */ /* 0x000124000c2e1d00 */
[----:B0-----:R-:W0:Y:S01]  /*0430*/  S2R R3, SR_TID.X ;  /* 0x0000000000037919 */ /* 0x001e220000002100 */
[----:B------:R-:W1:Y:S01]  /*0440*/  S2UR UR9, SR_CgaCtaId ;  /* 0x00000000000979c3 */ /* 0x000e620000008800 */
[----:B------:R-:W-:Y:S01]  /*0450*/  UMOV UR5, 0x400 ;  /* 0x0000040000057882 */ /* 0x000fe20000000000 */
[----:B------:R-:W-:Y:S02]  /*0460*/  UIADD3 UR8, UR4, 0xe, URZ ;  /* 0x0000000e04087890 */ /* 0x000fe4000fffe03f */
[----:B-1----:R-:W-:Y:S01]  /*0470*/  UPRMT UR9, UR9, 0x654, UR5 ;  /* 0x0000065409097896 */ /* 0x002fe20008000005 */
[----:B0-----:R-:W-:-:S04]  /*0480*/  SHF.R.U32.HI R36, RZ, 0x2, R3 ;  /* 0x00000002ff247819 */ /* 0x001fc80000011603 */
[----:B------:R-:W-:Y:S01]  /*0490*/  SGXT.U32 R36, R36, 0x6 ;  /* 0x000000062424781a */ /* 0x000fe20000000000 */
[----:B------:R-:W-:Y:S02]  /*04a0*/  UIMAD.WIDE UR12, UR4, 0x2aaaaaab, URZ ;  /* 0x2aaaaaab040c78a5 */ /* 0x000fe4000f8e023f */
[----:B------:R-:W-:-:S04]  /*04b0*/  UIADD3 UR14, UR4, 0x1, URZ ;  /* 0x00000001040e7890 */ /* 0x000fc8000fffe03f */
[----:B------:R-:W-:Y:S02]  /*04c0*/  UIMAD.WIDE UR10, UR14, 0x2aaaaaab, URZ ;  /* 0x2aaaaaab0e0a78a5 */ /* 0x000fe4000f8e023f */
[----:B------:R-:W-:Y:S02]  /*04d0*/  UIADD3 UR6, UR4, 0xc, URZ ;  /* 0x0000000c04067890 */ /* 0x000fe4000fffe03f */
[----:B------:R-:W-:Y:S01]  /*04e0*/  UIADD3 UR7, UR4, 0xd, URZ ;  /* 0x0000000d04077890 */ /* 0x000fe2000fffe03f */
[C---:B--2---:R-:W-:Y:S01]  /*04f0*/  FADD R4, -R8.reuse, R4 ;  /* 0x0000000408047221 */ /* 0x044fe20000000100 */
[C---:B-----5:R-:W-:Y:S01]  /*0500*/  FADD R12, -R8.reuse, R12 ;  /* 0x0000000c080c7221 */ /* 0x060fe20000000100 */
[C---:B---3--:R-:W-:Y:S01]  /*0510*/  FADD R20, -R8.reuse, R20 ;  /* 0x0000001408147221 */ /* 0x048fe20000000100 */
[----:B------:R-:W-:Y:S01]  /*0520*/  FADD R16, -R8, R16 ;  /* 0x0000001008107221 */ /* 0x000fe20000000100 */
[----:B------:R-:W-:-:S06]  /*0530*/  FADD R8, R28, 9.9999997473787516356e-06 ;  /* 0x3727c5ac1c087421 */ /* 0x000fcc0000000000 */
[----:B------:R-:W0:Y:S01]  /*0540*/  MUFU.SQRT R8, R8 ;  /* 0x0000000800087308 */ /* 0x000e220000002000 */
[----:B------:R-:W-:Y:S01]  /*0550*/  FADD R28, R29, 9.9999997473787516356e-06 ;  /* 0x3727c5ac1d1c7421 */ /* 0x000fe20000000000 */
[----:B------:R-:W-:Y:S01]  /*0560*/  FADD R31, R31, 9.9999997473787516356e-06 ;  /* 0x3727c5ac1f1f7421 */ /* 0x000fe20000000000 */
[----:B------:R-:W-:-:S05]  /*0570*/  FADD R30, R30, 9.9999997473787516356e-06 ;  /* 0x3727c5ac1e1e7421 */ /* 0x000fca0000000000 */
[----:B------:R-:W1:Y:S08]  /*0580*/  MUFU.SQRT R29, R31 ;  /* 0x0000001f001d7308 */ /* 0x000e700000002000 */
[----:B------:R-:W2:Y:S01]  /*0590*/  MUFU.SQRT R28, R28 ;  /* 0x0000001c001c7308 */ /* 0x000ea20000002000 */
[C---:B0-----:R-:W-:Y:S02]  /*05a0*/  FSETP.GT.AND P4, PT, R8.reuse, 8.50705917302346158658e+37, PT ;  /* 0x7e8000000800780b */ /* 0x041fe40003f84000 */
[----:B------:R-:W-:-:S05]  /*05b0*/  FSETP.GEU.AND P5, PT, R8, 1.175494350822287508e-38, PT ;  /* 0x008000000800780b */ /* 0x000fca0003fae000 */
[----:B------:R-:W0:Y:S01]  /*05c0*/  MUFU.SQRT R2, R30 ;  /* 0x0000001e00027308 */ /* 0x000e220000002000 */
[C---:B------:R-:W-:Y:S01]  /*05d0*/  FADD R6, -R10.reuse, R6 ;  /* 0x000000060a067221 */ /* 0x040fe20000000100 */
[C---:B------:R-:W-:Y:S01]  /*05e0*/  FADD R14, -R10.reuse, R14 ;  /* 0x0000000e0a0e7221 */ /* 0x040fe20000000100 */
[C---:B------:R-:W-:Y:S01]  /*05f0*/  FADD R18, -R10.reuse, R18 ;  /* 0x000000120a127221 */ /* 0x040fe20000000100 */
[----:B------:R-:W-:Y:S01]  /*0600*/  FADD R22, -R10, R22 ;  /* 0x000000160a167221 */ /* 0x000fe20000000100 */
[----:B------:R-:W-:Y:S02]  /*0610*/  IMAD.MOV.U32 R10, RZ, RZ, 0x3e800000 ;  /* 0x3e800000ff0a7424 */ /* 0x000fe400078e00ff */
[C---:B------:R-:W-:Y:S01]  /*0620*/  FADD R5, -R9.reuse, R5 ;  /* 0x0000000509057221 */ /* 0x040fe20000000100 */
[C---:B------:R-:W-:Y:S01]  /*0630*/  FADD R13, -R9.reuse, R13 ;  /* 0x0000000d090d7221 */ /* 0x040fe20000000100 */
[C---:B------:R-:W-:Y:S01]  /*0640*/  FADD R17, -R9.reuse, R17 ;  /* 0x0000001109117221 */ /* 0x040fe20000000100 */
[----:B------:R-:W-:Y:S01]  /*0650*/  FADD R21, -R9, R21 ;  /* 0x0000001509157221 */ /* 0x000fe20000000100 */
[----:B-1----:R-:W-:Y:S01]  /*0660*/  FSETP.GT.AND P3, PT, R29, 8.50705917302346158658e+37, PT ;  /* 0x7e8000001d00780b */ /* 0x002fe20003f64000 */
[----:B------:R-:W-:Y:S01]  /*0670*/  @P4 FMUL R8, R8, 0.25 ;  /* 0x3e80000008084820 */ /* 0x000fe20000400000 */
[----:B------:R-:W-:-:S02]  /*0680*/  FSEL R9, R10, 1, P4 ;  /* 0x3f8000000a097808 */ /* 0x000fc40002000000 */
[----:B--2---:R-:W-:Y:S02]  /*0690*/  FSETP.GT.AND P1, PT, R28, 8.50705917302346158658e+37, PT ;  /* 0x7e8000001c00780b */ /* 0x004fe40003f24000 */
[----:B0-----:R-:W-:Y:S02]  /*06a0*/  FSETP.GT.AND P4, PT, R2, 8.50705917302346158658e+37, PT ;  /* 0x7e8000000200780b */ /* 0x001fe40003f84000 */
[----:B------:R-:W-:Y:S01]  /*06b0*/  FSETP.GEU.AND P2, PT, R29, 1.175494350822287508e-38, PT ;  /* 0x008000001d00780b */ /* 0x000fe20003f4e000 */
[----:B------:R-:W-:Y:S01]  /*06c0*/  @!P5 FMUL R8, R8, 16777216 ;  /* 0x4b8000000808d820 */ /* 0x000fe20000400000 */
[----:B------:R-:W-:Y:S01]  /*06d0*/  FSETP.GEU.AND P0, PT, R28, 1.175494350822287508e-38, PT ;  /* 0x008000001c00780b */ /* 0x000fe20003f0e000 */
[----:B------:R-:W-:Y:S01]  /*06e0*/  @!P5 FMUL R9, R9, 16777216 ;  /* 0x4b8000000909d820 */ /* 0x000fe20000400000 */
[----:B------:R-:W-:Y:S01]  /*06f0*/  FSETP.GEU.AND P5, PT, R2, 1.175494350822287508e-38, PT ;  /* 0x008000000200780b */ /* 0x000fe20003fae000 */
[----:B------:R-:W-:Y:S02]  /*0700*/  @P3 FMUL R29, R29, 0.25 ;  /* 0x3e8000001d1d3820 */ /* 0x000fe40000400000 */
[----:B------:R-:W0:Y:S02]  /*0710*/  MUFU.RCP R8, R8 ;  /* 0x0000000800087308 */ /* 0x000e240000001000 */
[----:B------:R-:W-:-:S02]  /*0720*/  @P1 FMUL R28, R28, 0.25 ;  /* 0x3e8000001c1c1820 */ /* 0x000fc40000400000 */
[----:B------:R-:W-:Y:S02]  /*0730*/  @P4 FMUL R2, R2, 0.25 ;  /* 0x3e80000002024820 */ /* 0x000fe40000400000 */
[----:B------:R-:W-:Y:S02]  /*0740*/  @!P2 FMUL R29, R29, 16777216 ;  /* 0x4b8000001d1da820 */ /* 0x000fe40000400000 */
[----:B------:R-:W-:Y:S02]  /*0750*/  @!P0 FMUL R28, R28, 16777216 ;  /* 0x4b8000001c1c8820 */ /* 0x000fe40000400000 */
[----:B------:R-:W-:Y:S02]  /*0760*/  @!P5 FMUL R2, R2, 16777216 ;  /* 0x4b8000000202d820 */ /* 0x000fe40000400000 */
[----:B------:R-:W1:Y:S01]  /*0770*/  MUFU.RCP R29, R29 ;  /* 0x0000001d001d7308 */ /* 0x000e620000001000 */
[----:B------:R-:W-:Y:S01]  /*0780*/  FADD R7, -R11, R7 ;  /* 0x000000070b077221 */ /* 0x000fe20000000100 */
[----:B0-----:R-:W-:Y:S01]  /*0790*/  FMUL R9, R8, R9 ;  /* 0x0000000908097220 */ /* 0x001fe20000400000 */
[----:B------:R-:W-:-:S05]  /*07a0*/  FSEL R8, R10, 1, P3 ;  /* 0x3f8000000a087808 */ /* 0x000fca0001800000 */
[----:B------:R-:W0:Y:S01]  /*07b0*/  MUFU.RCP R28, R28 ;  /* 0x0000001c001c7308 */ /* 0x000e220000001000 */
[C---:B------:R-:W-:Y:S01]  /*07c0*/  FADD R15, -R11.reuse, R15 ;  /* 0x0000000f0b0f7221 */ /* 0x040fe20000000100 */
[C---:B------:R-:W-:Y:S01]  /*07d0*/  FADD R19, -R11.reuse, R19 ;  /* 0x000000130b137221 */ /* 0x040fe20000000100 */
[----:B------:R-:W-:-:S05]  /*07e0*/  FADD R23, -R11, R23 ;  /* 0x000000170b177221 */ /* 0x000fca0000000100 */
[----:B------:R-:W2:Y:S01]  /*07f0*/  MUFU.RCP R2, R2 ;  /* 0x0000000200027308 */ /* 0x000ea20000001000 */
[C---:B------:R-:W-:Y:S02]  /*0800*/  FSEL R11, R10.reuse, 1, P1 ;  /* 0x3f8000000a0b7808 */ /* 0x040fe40000800000 */
[----:B------:R-:W-:Y:S01]  /*0810*/  FSEL R31, R10, 1, P4 ;  /* 0x3f8000000a1f7808 */ /* 0x000fe20002000000 */
[----:B------:R-:W-:Y:S02]  /*0820*/  @!P2 FMUL R8, R8, 16777216 ;  /* 0x4b8000000808a820 */ /* 0x000fe40000400000 */
[----:B------:R-:W-:Y:S02]  /*0830*/  @!P0 FMUL R11, R11, 16777216 ;  /* 0x4b8000000b0b8820 */ /* 0x000fe40000400000 */
[----:B------:R-:W-:Y:S01]  /*0840*/  @!P5 FMUL R31, R31, 16777216 ;  /* 0x4b8000001f1fd820 */ /* 0x000fe20000400000 */
[----:B-1----:R-:W-:Y:S01]  /*0850*/  FMUL R30, R29, R8 ;  /* 0x000000081d1e7220 */ /* 0x002fe20000400000 */
[----:B0-----:R-:W-:-:S03]  /*0860*/  FMUL R8, R28, R11 ;  /* 0x0000000b1c087220 */ /* 0x001fc60000400000 */
[C---:B------:R-:W-:Y:S01]  /*0870*/  FMUL R10, R30.reuse, R23 ;  /* 0x000000171e0a7220 */ /* 0x040fe20000400000 */
[----:B------:R-:W-:Y:S01]  /*0880*/  FMUL R28, R30, R15 ;  /* 0x0000000f1e1c7220 */ /* 0x000fe20000400000 */
[----:B--2---:R-:W-:Y:S01]  /*0890*/  FMUL R11, R2, R31 ;  /* 0x0000001f020b7220 */ /* 0x004fe20000400000 */
[C---:B------:R-:W-:Y:S01]  /*08a0*/  FMUL R2, R30.reuse, R19 ;  /* 0x000000131e027220 */ /* 0x040fe20000400000 */
[----:B------:R-:W-:Y:S01]  /*08b0*/  FMUL R30, R30, R7 ;  /* 0x000000071e1e7220 */ /* 0x000fe20000400000 */
[----:B------:R-:W-:-:S04]  /*08c0*/  SHF.L.U32 R7, R3, 0xa, RZ ;  /* 0x0000000a03077819 */ /* 0x000fc800000006ff */
[----:B------:R-:W-:-:S04]  /*08d0*/  LOP3.LUT R15, R7, 0xc00, RZ, 0xc0, !PT ;  /* 0x00000c00070f7812 */ /* 0x000fc800078ec0ff */
[C---:B------:R-:W-:Y:S02]  /*08e0*/  LOP3.LUT R19, R15.reuse, 0x100, RZ, 0xfc, !PT ;  /* 0x000001000f137812 */ /* 0x040fe400078efcff */
[C---:B------:R-:W-:Y:S02]  /*08f0*/  LOP3.LUT R23, R15.reuse, 0x200, RZ, 0xfc, !PT ;  /* 0x000002000f177812 */ /* 0x040fe400078efcff */
[C---:B------:R-:W-:Y:S02]  /*0900*/  LOP3.LUT R29, R15.reuse, 0x300, RZ, 0xfc, !PT ;  /* 0x000003000f1d7812 */ /* 0x040fe400078efcff */
[C---:B------:R-:W-:Y:S02]  /*0910*/  LOP3.LUT R7, R15.reuse, R36, RZ, 0xfc, !PT ;  /* 0x000000240f077212 */ /* 0x040fe400078efcff */
[----:B------:R-:W-:Y:S02]  /*0920*/  LEA.HI R36, R15, UR9, RZ, 0x1a ;  /* 0x000000090f247c11 */ /* 0x000fe4000f8fd0ff */
[----:B------:R-:W-:-:S02]  /*0930*/  LEA.HI R19, R19, UR9, RZ, 0x1a ;  /* 0x0000000913137c11 */ /* 0x000fc4000f8fd0ff */
[----:B------:R-:W-:Y:S02]  /*0940*/  LEA.HI R15, R23, UR9, RZ, 0x1a ;  /* 0x00000009170f7c11 */ /* 0x000fe4000f8fd0ff */
[----:B------:R-:W-:Y:S01]  /*0950*/  LEA.HI R29, R29, UR9, RZ, 0x1a ;  /* 0x000000091d1d7c11 */ /* 0x000fe2000f8fd0ff */
[C---:B------:R-:W-:Y:S01]  /*0960*/  IMAD R19, R7.reuse, 0x4, R19 ;  /* 0x0000000407137824 */ /* 0x040fe200078e0213 */
[C---:B------:R-:W-:Y:S02]  /*0970*/  LEA R23, R7.reuse, R36, 0x2 ;  /* 0x0000002407177211 */ /* 0x040fe400078e10ff */
[----:B------:R-:W-:Y:S01]  /*0980*/  LEA R15, R7, R15, 0x2 ;  /* 0x0000000f070f7211 */ /* 0x000fe200078e10ff */
[----:B------:R-:W-:Y:S01]  /*0990*/  FMUL R31, R11, R18 ;  /* 0x000000120b1f7220 */ /* 0x000fe20000400000 */
[----:B------:R-:W-:Y:S01]  /*09a0*/  LEA R7, R7, R29, 0x2 ;  /* 0x0000001d07077211 */ /* 0x000fe200078e10ff */
[C---:B------:R-:W-:Y:S01]  /*09b0*/  FMUL R29, R11.reuse, R22 ;  /* 0x000000160b1d7220 */ /* 0x040fe20000400000 */
[C---:B------:R-:W-:Y:S01]  /*09c0*/  FMUL R37, R11.reuse, R14 ;  /* 0x0000000e0b257220 */ /* 0x040fe20000400000 */
[----:B------:R-:W-:Y:S01]  /*09d0*/  FMUL R11, R11, R6 ;  /* 0x000000060b0b7220 */ /* 0x000fe20000400000 */
[C---:B------:R-:W-:Y:S01]  /*09e0*/  FMUL R20, R9.reuse, R20 ;  /* 0x0000001409147220 */ /* 0x040fe20000400000 */
[C---:B------:R-:W-:Y:S01]  /*09f0*/  FMUL R16, R9.reuse, R16 ;  /* 0x0000001009107220 */ /* 0x040fe20000400000 */
[C---:B------:R-:W-:Y:S01]  /*0a00*/  FMUL R6, R9.reuse, R12 ;  /* 0x0000000c09067220 */ /* 0x040fe20000400000 */
[----:B------:R-:W-:Y:S01]  /*0a10*/  FMUL R9, R9, R4 ;  /* 0x0000000409097220 */ /* 0x000fe20000400000 */
[----:B------:R-:W-:Y:S01]  /*0a20*/  IMAD.U32 R12, RZ, RZ, UR4 ;  /* 0x00000004ff0c7e24 */ /* 0x000fe2000f8e00ff */
[----:B------:R-:W-:-:S02]  /*0a30*/  ISETP.GE.AND P0, PT, R0, 0x3c1, PT ;  /* 0x000003c10000780c */ /* 0x000fc40003f06270 */
[----:B------:R-:W-:Y:S01]  /*0a40*/  MOV R4, UR8 ;  /* 0x0000000800047c02 */ /* 0x000fe20008000f00 */
[----:B------:R-:W-:Y:S01]  /*0a50*/  FMUL R14, R8, R13 ;  /* 0x0000000d080e7220 */ /* 0x000fe20000400000 */
[----:B------:R-:W-:Y:S01]  /*0a60*/  ISETP.LT.AND P5, PT, R12, 0x300, !P0 ;  /* 0x000003000c00780c */ /* 0x000fe200047a1270 */
[----:B------:R-:W-:Y:S01]  /*0a70*/  FMUL R12, R8, R17 ;  /* 0x00000011080c7220 */ /* 0x000fe20000400000 */
[----:B------:R-:W-:Y:S01]  /*0a80*/  ISETP.LT.AND P1, PT, R4, 0x300, !P0 ;  /* 0x000003000400780c */ /* 0x000fe20004721270 */
[C---:B------:R-:W-:Y:S01]  /*0a90*/  FMUL R4, R8.reuse, R21 ;  /* 0x0000001508047220 */ /* 0x040fe20000400000 */
[----:B------:R-:W-:-:S04]  /*0aa0*/  FMUL R8, R8, R5 ;  /* 0x0000000508087220 */ /* 0x000fc80000400000 */
[----:B----4-:R-:W-:Y:S01]  /*0ab0*/  FFMA R8, R8, R25, R33 ;  /* 0x0000001908087223 */ /* 0x010fe20000000021 */
[----:B------:R-:W-:Y:S01]  /*0ac0*/  FFMA R5, R9, R24, R32 ;  /* 0x0000001809057223 */ /* 0x000fe20000000020 */
[----:B------:R-:W-:Y:S01]  /*0ad0*/  FFMA R11, R11, R26, R34 ;  /* 0x0000001a0b0b7223 */ /* 0x000fe20000000022 */
[----:B------:R-:W-:Y:S02]  /*0ae0*/  FFMA R30, R30, R27, R35 ;  /* 0x0000001b1e1e7223 */ /* 0x000fe40000000023 */
[----:B------:R-:W-:Y:S01]  /*0af0*/  FSETP.GEU.AND P2, PT, R8, RZ, PT ;  /* 0x000000ff0800720b */ /* 0x000fe20003f4e000 */
[----:B------:R-:W-:Y:S01]  /*0b00*/  FFMA R6, R6, R24, R32 ;  /* 0x0000001806067223 */ /* 0x000fe20000000020 */
[----:B------:R-:W-:Y:S01]  /*0b10*/  FSETP.GEU.AND P4, PT, R5, RZ, PT ;  /* 0x000000ff0500720b */ /* 0x000fe20003f8e000 */
[----:B------:R-:W-:Y:S01]  /*0b20*/  FFMA R37, R37, R26, R34 ;  /* 0x0000001a25257223 */ /* 0x000fe20000000022 */
[----:B------:R-:W-:Y:S02]  /*0b30*/  FSETP.GEU.AND P3, PT, R11, RZ, PT ;  /* 0x000000ff0b00720b */ /* 0x000fe40003f6e000 */
[----:B------:R-:W-:-:S02]  /*0b40*/  FSEL R8, R8, RZ, P2 ;  /* 0x000000ff08087208 */ /* 0x000fc40001000000 */
[----:B------:R-:W-:Y:S01]  /*0b50*/  FSETP.GEU.AND P2, PT, R30, RZ, PT ;  /* 0x000000ff1e00720b */ /* 0x000fe20003f4e000 */
[----:B------:R-:W-:Y:S01]  /*0b60*/  FFMA R9, R14, R25, R33 ;  /* 0x000000190e097223 */ /* 0x000fe20000000021 */
[----:B------:R-:W-:Y:S01]  /*0b70*/  FSEL R14, R5, RZ, P4 ;  /* 0x000000ff050e7208 */ /* 0x000fe20002000000 */
[----:B------:R-:W-:Y:S01]  /*0b80*/  FFMA R28, R28, R27, R35 ;  /* 0x0000001b1c1c7223 */ /* 0x000fe20000000023 */
[----:B------:R-:W-:Y:S01]  /*0b90*/  FSEL R18, R11, RZ, P3 ;  /* 0x000000ff0b127208 */ /* 0x000fe20001800000 */
[-CC-:B------:R-:W-:Y:S01]  /*0ba0*/  FFMA R16, R16, R24.reuse, R32.reuse ;  /* 0x0000001810107223 */ /* 0x180fe20000000020 */
[----:B------:R-:W-:Y:S02]  /*0bb0*/  FSETP.GEU.AND P3, PT, R6, RZ, PT ;  /* 0x000000ff0600720b */ /* 0x000fe40003f6e000 */
[----:B------:R-:W-:Y:S02]  /*0bc0*/  FSEL R30, R30, RZ, P2 ;  /* 0x000000ff1e1e7208 */ /* 0x000fe40001000000 */
[C---:B------:R-:W-:Y:S01]  /*0bd0*/  FSETP.GEU.AND P2, PT, R37.reuse, RZ, PT ;  /* 0x000000ff2500720b */ /* 0x040fe20003f4e000 */
[----:B------:R0:W-:Y:S01]  /*0be0*/  STS [R23], R14 ;  /* 0x0000000e17007388 */ /* 0x0001e20000000800 */
[----:B------:R-:W-:Y:S01]  /*0bf0*/  FSEL R6, R6, RZ, P3 ;  /* 0x000000ff06067208 */ /* 0x000fe20001800000 */
[----:B------:R-:W-:Y:S01]  /*0c00*/  FFMA R12, R12, R25, R33 ;  /* 0x000000190c0c7223 */ /* 0x000fe20000000021 */
[----:B------:R-:W-:Y:S01]  /*0c10*/  FSETP.GEU.AND P3, PT, R28, RZ, PT ;  /* 0x000000ff1c00720b */ /* 0x000fe20003f6e000 */
[----:B------:R-:W-:Y:S01]  /*0c20*/  FFMA R2, R2, R27, R35 ;  /* 0x0000001b02027223 */ /* 0x000fe20000000023 */
[----:B------:R-:W-:Y:S01]  /*0c30*/  FFMA R20, R20, R24, R32 ;  /* 0x0000001814147223 */ /* 0x000fe20000000020 */
[----:B0-----:R-:W-:-:S02]  /*0c40*/  FSEL R14, R37, RZ, P2 ;  /* 0x000000ff250e7208 */ /* 0x001fc40001000000 */
[----:B------:R-:W-:Y:S02]  /*0c50*/  FSETP.GEU.AND P2, PT, R16, RZ, PT ;  /* 0x000000ff1000720b */ /* 0x000fe40003f4e000 */
[----:B------:R-:W-:Y:S01]  /*0c60*/  FSEL R28, R28, RZ, P3 ;  /* 0x000000ff1c1c7208 */ /* 0x000fe20001800000 */
[----:B------:R-:W-:Y:S01]  /*0c70*/  FFMA R4, R4, R25, R33 ;  /* 0x0000001904047223 */ /* 0x000fe20000000021 */
[----:B------:R-:W-:Y:S01]  /*0c80*/  FSETP.GEU.AND P3, PT, R12, RZ, PT ;  /* 0x000000ff0c00720b */ /* 0x000fe20003f6e000 */
[-CC-:B------:R-:W-:Y:S01]  /*0c90*/  FFMA R31, R31, R26.reuse, R34.reuse ;  /* 0x0000001a1f1f7223 */ /* 0x180fe20000000022 */
[----:B------:R-:W-:Y:S02]  /*0ca0*/  FSEL R16, R16, RZ, P2 ;  /* 0x000000ff10107208 */ /* 0x000fe40001000000 */
[----:B------:R-:W-:Y:S02]  /*0cb0*/  FSETP.GEU.AND P4, PT, R9, RZ, PT ;  /* 0x000000ff0900720b */ /* 0x000fe40003f8e000 */
[----:B------:R-:W-:Y:S01]  /*0cc0*/  FSETP.GEU.AND P2, PT, R2, RZ, PT ;  /* 0x000000ff0200720b */ /* 0x000fe20003f4e000 */
[----:B------:R-:W-:Y:S01]  /*0cd0*/  FFMA R29, R29, R26, R34 ;  /* 0x0000001a1d1d7223 */ /* 0x000fe20000000022 */
[----:B------:R-:W-:Y:S01]  /*0ce0*/  FSEL R12, R12, RZ, P3 ;  /* 0x000000ff0c0c7208 */ /* 0x000fe20001800000 */
[----:B------:R-:W-:Y:S01]  /*0cf0*/  FFMA R10, R10, R27, R35 ;  /* 0x0000001b0a0a7223 */ /* 0x000fe20000000023 */
[----:B------:R-:W-:Y:S01]  /*0d00*/  FSEL R22, R9, RZ, P4 ;  /* 0x000000ff09167208 */ /* 0x000fe20002000000 */
[----:B------:R0:W-:Y:S01]  /*0d10*/  STS [R19+0x400], R8 ;  /* 0x0004000813007388 */ /* 0x0001e20000000800 */
[----:B------:R-:W-:-:S02]  /*0d20*/  FSETP.GEU.AND P3, PT, R20, RZ, PT ;  /* 0x000000ff1400720b */ /* 0x000fc40003f6e000 */
[----:B------:R-:W-:Y:S01]  /*0d30*/  FSEL R2, R2, RZ, P2 ;  /* 0x000000ff02027208 */ /* 0x000fe20001000000 */
[----:B------:R-:W-:Y:S01]  /*0d40*/  STS [R15+0x800], R18 ;  /* 0x000800120f007388 */ /* 0x000fe20000000800 */
[----:B------:R-:W-:Y:S02]  /*0d50*/  FSETP.GEU.AND P4, PT, R31, RZ, PT ;  /* 0x000000ff1f00720b */ /* 0x000fe40003f8e000 */
[----:B------:R-:W-:Y:S01]  /*0d60*/  FSETP.GEU.AND P2, PT, R4, RZ, PT ;  /* 0x000000ff0400720b */ /* 0x000fe20003f4e000 */
[----:B------:R-:W-:Y:S01]  /*0d70*/  STS [R7+0xc00], R30 ;  /* 0x000c001e07007388 */ /* 0x000fe20000000800 */
[----:B------:R-:W-:Y:S02]  /*0d80*/  FSEL R20, R20, RZ, P3 ;  /* 0x000000ff14147208 */ /* 0x000fe40001800000 */
[----:B------:R-:W-:Y:S01]  /*0d90*/  FSETP.GEU.AND P3, PT, R29, RZ, PT ;  /* 0x000000ff1d00720b */ /* 0x000fe20003f6e000 */
[----:B------:R1:W-:Y:S01]  /*0da0*/  STS [R23+0x100], R6 ;  /* 0x0001000617007388 */ /* 0x0003e20000000800 */
[----:B0-----:R-:W-:-:S02]  /*0db0*/  FSEL R8, R4, RZ, P2 ;  /* 0x000000ff04087208 */ /* 0x001fc40001000000 */
[----:B------:R-:W-:Y:S01]  /*0dc0*/  FSETP.GEU.AND P2, PT, R10, RZ, PT ;  /* 0x000000ff0a00720b */ /* 0x000fe20003f4e000 */
[----:B------:R-:W-:Y:S04]  /*0dd0*/  STS [R19+0x500], R22 ;  /* 0x0005001613007388 */ /* 0x000fe80000000800 */
[----:B------:R0:W-:Y:S01]  /*0de0*/  STS [R15+0x900], R14 ;  /* 0x0009000e0f007388 */ /* 0x0001e20000000800 */
[----:B-1----:R-:W-:-:S03]  /*0df0*/  FSEL R6, R31, RZ, P4 ;  /* 0x000000ff1f067208 */ /* 0x002fc60002000000 */
[----:B------:R-:W-:Y:S01]  /*0e00*/  STS [R7+0xd00], R28 ;  /* 0x000d001c07007388 */ /* 0x000fe20000000800 */
[----:B------:R-:W-:-:S03]  /*0e10*/  FSEL R10, R10, RZ, P2 ;  /* 0x000000ff0a0a7208 */ /* 0x000fc60001000000 */
[----:B------:R-:W-:Y:S01]  /*0e20*/  STS [R23+0x200], R16 ;  /* 0x0002001017007388 */ /* 0x000fe20000000800 */
[----:B0-----:R-:W-:-:S03]  /*0e30*/  FSEL R14, R29, RZ, P3 ;  /* 0x000000ff1d0e7208 */ /* 0x001fc60001800000 */
[----:B------:R-:W-:Y:S04]  /*0e40*/  STS [R19+0x600], R12 ;  /* 0x0006000c13007388 */ /* 0x000fe80000000800 */
[----:B------:R-:W-:Y:S04]  /*0e50*/  STS [R15+0xa00], R6 ;  /* 0x000a00060f007388 */ /* 0x000fe80000000800 */
[----:B------:R0:W-:Y:S04]  /*0e60*/  STS [R7+0xe00], R2 ;  /* 0x000e000207007388 */ /* 0x0001e80000000800 */
[----:B------:R-:W-:Y:S04]  /*0e70*/  STS [R23+0x300], R20 ;  /* 0x0003001417007388 */ /* 0x000fe80000000800 */
[----:B------:R-:W-:Y:S04]  /*0e80*/  STS [R19+0x700], R8 ;  /* 0x0007000813007388 */ /* 0x000fe80000000800 */
[----:B------:R-:W-:Y:S04]  /*0e90*/  STS [R15+0xb00], R14 ;  /* 0x000b000e0f007388 */ /* 0x000fe80000000800 */
[----:B------:R1:W-:Y:S01]  /*0ea0*/  STS [R7+0xf00], R10 ;  /* 0x000f000a07007388 */ /* 0x0003e20000000800 */
[----:B------:R-:W-:-:S04]  /*0eb0*/  LOP3.LUT R4, R3, 0xff, RZ, 0xc0, !PT ;  /* 0x000000ff03047812 */ /* 0x000fc800078ec0ff */
[----:B------:R-:W-:Y:S01]  /*0ec0*/  LEA R4, R4, UR9, 0x2 ;  /* 0x0000000904047c11 */ /* 0x000fe2000f8e10ff */
[----:B------:R-:W-:Y:S01]  /*0ed0*/  BAR.SYNC.DEFER_BLOCKING 0x0 ;  /* 0x0000000000007b1d */ /* 0x000fe20000010000 */
[----:B------:R-:W-:-:S04]  /*0ee0*/  USHF.R.U32.HI UR9, URZ, 0x1f, UR13 ;  /* 0x0000001f3f097899 */ /* 0x000fc8000801160d */
[----:B------:R-:W-:Y:S02]  /*0ef0*/  ULEA.HI.SX32 UR13, UR13, UR9, 0x1b ;  /* 0x000000090d0d7291 */ /* 0x000fe4000f8fda3f */
[----:B------:R-:W-:Y:S01]  /*0f00*/  USHF.R.U32.HI UR9, URZ, 0x1f, UR11 ;  /* 0x0000001f3f097899 */ /* 0x000fe2000801160b */
[----:B------:R-:W-:Y:S01]  /*0f10*/  IMAD.U32 R5, RZ, RZ, UR6 ;  /* 0x00000006ff057e24 */ /* 0x000fe2000f8e00ff */
[----:B------:R-:W-:Y:S02]  /*0f20*/  UIADD3 UR5, UR4, 0xb, URZ ;  /* 0x0000000b04057890 */ /* 0x000fe4000fffe03f */
[----:B------:R-:W-:Y:S02]  /*0f30*/  ULEA.HI.SX32 UR12, UR11, UR9, 0x1b ;  /* 0x000000090b0c7291 */ /* 0x000fe4000f8fda3f */
[----:B------:R-:W-:Y:S01]  /*0f40*/  UIMAD UR15, UR13, -0xc0, UR4 ;  /* 0xffffff400d0f78a4 */ /* 0x000fe2000f8e0204 */
[----:B0-----:R-:W-:Y:S01]  /*0f50*/  MOV R2, UR7 ;  /* 0x0000000700027c02 */ /* 0x001fe20008000f00 */
[----:B------:R-:W-:Y:S01]  /*0f60*/  UIMAD UR10, UR12, -0xc0, UR14 ;  /* 0xffffff400c0a78a4 */ /* 0x000fe2000f8e020e */
[----:B------:R-:W-:Y:S01]  /*0f70*/  MOV R6, UR5 ;  /* 0x0000000500067c02 */ /* 0x000fe20008000f00 */
[----:B------:R-:W-:Y:S01]  /*0f80*/  UIADD3 UR9, UR4, 0x3, URZ ;  /* 0x0000000304097890 */ /* 0x000fe2000fffe03f */
[----:B------:R-:W-:Y:S01]  /*0f90*/  ISETP.LT.AND P3, PT, R5, 0x300, !P0 ;  /* 0x000003000500780c */ /* 0x000fe20004761270 */
[----:B------:R-:W0:Y:S01]  /*0fa0*/  LDS R11, [R4] ;  /* 0x00000000040b7984 */ /* 0x000e220000000800 */
[----:B------:R-:W-:-:S02]  /*0fb0*/  MOV R5, UR15 ;  /* 0x0000000f00057c02 */ /* 0x000fc40008000f00 */
[----:B------:R-:W-:Y:S01]  /*0fc0*/  ISETP.LT.AND P2, PT, R2, 0x300, !P0 ;  /* 0x000003000200780c */ /* 0x000fe20004741270 */
[----:B-1----:R-:W-:Y:S01]  /*0fd0*/  IMAD.U32 R7, RZ, RZ, UR14 ;  /* 0x0000000eff077e24 */ /* 0x002fe2000f8e00ff */
[----:B------:R-:W1:Y:S01]  /*0fe0*/  LDC.64 R2, c[0x0][0x238] ;  /* 0x00008e00ff027b82 */ /* 0x000e620000000a00 */
[----:B------:R-:W-:Y:S01]  /*0ff0*/  ISETP.LT.AND P4, PT, R6, 0x300, !P0 ;  /* 0x000003000600780c */ /* 0x000fe20004781270 */
[----:B------:R-:W2:Y:S01]  /*1000*/  LDS R13, [R4+0x404] ;  /* 0x00040400040d7984 */ /* 0x000ea20000000800 */
[----:B------:R-:W-:Y:S01]  /*1010*/  MOV R9, UR10 ;  /* 0x0000000a00097c02 */ /* 0x000fe20008000f00 */
[----:B------:R-:W-:Y:S01]  /*1020*/  UIMAD.WIDE UR10, UR9, 0x2aaaaaab, URZ ;  /* 0x2aaaaaab090a78a5 */ /* 0x000fe2000f8e023f */
[----:B------:R-:W-:Y:S01]  /*1030*/  MOV R6, UR13 ;  /* 0x0000000d00067c02 */ /* 0x000fe20008000f00 */
[----:B------:R-:W-:Y:S01]  /*1040*/  IMAD R5, R5, 0x3c1, R0 ;  /* 0x000003c105057824 */ /* 0x000fe200078e0200 */
[----:B------:R-:W-:Y:S01]  /*1050*/  ISETP.LT.AND P6, PT, R7, 0x300, !P0 ;  /* 0x000003000700780c */ /* 0x000fe200047c1270 */
[----:B------:R-:W3:Y:S02]  /*1060*/  LDS R15, [R4+0x808] ;  /* 0x00080800040f7984 */ /* 0x000ee40000000800 */
[----:B------:R-:W-:-:S02]  /*1070*/  IMAD R7, R6, 0x5a180, R5 ;  /* 0x0005a18006077824 */ /* 0x000fc400078e0205 */
[----:B------:R-:W-:Y:S01]  /*1080*/  IMAD.U32 R6, RZ, RZ, UR12 ;  /* 0x0000000cff067e24 */ /* 0x000fe2000f8e00ff */
[----:B------:R-:W-:Y:S01]  /*1090*/  UMOV UR12, UR11 ;  /* 0x0000000b000c7c82 */ /* 0x000fe20008000000 */
[----:B------:R-:W4:Y:S01]  /*10a0*/  LDS R17, [R4+0xc0c] ;  /* 0x000c0c0004117984 */ /* 0x000f220000000800 */
[----:B------:R-:W-:Y:S01]  /*10b0*/  USHF.R.U32.HI UR13, URZ, 0x1f, UR12 ;  /* 0x0000001f3f0d7899 */ /* 0x000fe2000801160c */
[----:B------:R-:W-:Y:S01]  /*10c0*/  IMAD R5, R9, 0x3c1, R0 ;  /* 0x000003c109057824 */ /* 0x000fe200078e0200 */
[----:B------:R-:W-:Y:S01]  /*10d0*/  UIADD3 UR14, UR4, 0x2, URZ ;  /* 0x00000002040e7890 */ /* 0x000fe2000fffe03f */
[----:B------:R-:W-:Y:S01]  /*10e0*/  LDS R19, [R4+0x1818] ;  /* 0x0018180004137984 */ /* 0x000fe20000000800 */
[----:B------:R-:W-:Y:S01]  /*10f0*/  ULEA.HI.SX32 UR13, UR12, UR13, 0x1b ;  /* 0x0000000d0c0d7291 */ /* 0x000fe2000f8fda3f */
[----:B------:R-:W-:Y:S01]  /*1100*/  MOV R10, UR9 ;  /* 0x00000009000a7c02 */ /* 0x000fe20008000f00 */
[----:B------:R-:W-:Y:S01]  /*1110*/  IMAD R5, R6, 0x5a180, R5 ;  /* 0x0005a18006057824 */ /* 0x000fe200078e0205 */
[----:B------:R-:W-:Y:S01]  /*1120*/  UIMAD.WIDE UR10, UR14, 0x2aaaaaab, URZ ;  /* 0x2aaaaaab0e0a78a5 */ /* 0x000fe2000f8e023f */
[----:B------:R-:W-:Y:S01]  /*1130*/  LDS R23, [R4+0x2828] ;  /* 0x0028280004177984 */ /* 0x000fe20000000800 */
[----:B------:R-:W-:Y:S01]  /*1140*/  UIMAD UR9, UR13, -0xc0, UR9 ;  /* 0xffffff400d0978a4 */ /* 0x000fe2000f8e0209 */
[--C-:B-1----:R-:W-:Y:S01]  /*1150*/  IMAD.WIDE R8, R5, 0x4, R2.reuse ;  /* 0x0000000405087825 */ /* 0x102fe200078e0202 */
[----:B------:R-:W-:Y:S01]  /*1160*/  USHF.R.U32.HI UR10, URZ, 0x1f, UR11 ;  /* 0x0000001f3f0a7899 */ /* 0x000fe2000801160b */
[----:B------:R-:W-:Y:S02]  /*1170*/  LDS R25, [R4+0x2c2c] ;  /* 0x002c2c0004197984 */ /* 0x000fe40000000800 */
[----:B------:R-:W-:Y:S01]  /*1180*/  IMAD.WIDE R6, R7, 0x4, R2 ;  /* 0x0000000407067825 */ /* 0x000fe200078e0202 */
[----:B------:R-:W-:Y:S01]  /*1190*/  MOV R5, UR9 ;  /* 0x0000000900057c02 */ /* 0x000fe20008000f00 */
[----:B------:R-:W-:Y:S01]  /*11a0*/  UIADD3 UR9, UR4, 0x4, URZ ;  /* 0x0000000404097890 */ /* 0x000fe2000fffe03f */
[----:B------:R-:W-:Y:S01]  /*11b0*/  LDS R27, [R4+0x3030] ;  /* 0x00303000041b7984 */ /* 0x000fe20000000800 */
[----:B------:R-:W-:-:S02]  /*11c0*/  ULEA.HI.SX32 UR12, UR11, UR10, 0x1b ;  /* 0x0000000a0b0c7291 */ /* 0x000fc4000f8fda3f */
[----:B------:R-:W-:Y:S01]  /*11d0*/  UIMAD.WIDE UR10, UR9, 0x2aaaaaab, URZ ;  /* 0x2aaaaaab090a78a5 */ /* 0x000fe2000f8e023f */
[----:B0-----:R0:W-:Y:S01]  /*11e0*/  @P5 STG.E desc[UR22][R6.64], R11 ;  /* 0x0000000b06005986 */ /* 0x0011e2000c101916 */
[----:B------:R-:W-:-:S03]  /*11f0*/  UIMAD UR15, UR12, -0xc0, UR14 ;  /* 0xffffff400c0f78a4 */ /* 0x000fc6000f8e020e */
[----:B------:R-:W1:Y:S01]  /*1200*/  LDS R11, [R4+0x1010] ;  /* 0x00101000040b7984 */ /* 0x000e620000000800 */
[----:B------:R-:W-:Y:S01]  /*1210*/  ISETP.LT.AND P5, PT, R10, 0x300, !P0 ;  /* 0x000003000a00780c */ /* 0x000fe200047a1270 */
[----:B------:R-:W-:Y:S01]  /*1220*/  IMAD.U32 R10, RZ, RZ, UR14 ;  /* 0x0000000eff0a7e24 */ /* 0x000fe2000f8e00ff */
[----:B------:R-:W-:Y:S01]  /*1230*/  UIADD3 UR17, UR4, 0x5, URZ ;  /* 0x0000000504117890 */ /* 0x000fe2000fffe03f */
[----:B------:R-:W-:Y:S01]  /*1240*/  MOV R12, UR13 ;  /* 0x0000000d000c7c02 */ /* 0x000fe20008000f00 */
[----:B------:R-:W-:Y:S01]  /*1250*/  UMOV UR14, UR11 ;  /* 0x0000000b000e7c82 */ /* 0x000fe20008000000 */
[----:B------:R-:W-:Y:S01]  /*1260*/  IMAD R5, R5, 0x3c1, R0 ;  /* 0x000003c105057824 */ /* 0x000fe200078e0200 */
[----:B------:R-:W-:Y:S01]  /*1270*/  UIADD3 UR16, UR4, 0x6, URZ ;  /* 0x0000000604107890 */ /* 0x000fe2000fffe03f */
[----:B0-----:R-:W-:Y:S01]  /*1280*/  MOV R7, UR15 ;  /* 0x0000000f00077c02 */ /* 0x001fe20008000f00 */
[----:B------:R-:W-:Y:S01]  /*1290*/  IMAD.U32 R6, RZ, RZ, UR12 ;  /* 0x0000000cff067e24 */ /* 0x000fe2000f8e00ff */
[----:B------:R-:W-:Y:S01]  /*12a0*/  USHF.R.U32.HI UR15, URZ, 0x1f, UR14 ;  /* 0x0000001f3f0f7899 */ /* 0x000fe2000801160e */
[----:B------:R-:W-:Y:S01]  /*12b0*/  LDS R29, [R4+0x3434] ;  /* 0x00343400041d7984 */ /* 0x000fe20000000800 */
[----:B------:R-:W-:-:S02]  /*12c0*/  UIMAD.WIDE UR12, UR17, 0x2aaaaaab, URZ ;  /* 0x2aaaaaab110c78a5 */ /* 0x000fc4000f8e023f */
[----:B------:R-:W-:Y:S01]  /*12d0*/  ULEA.HI.SX32 UR15, UR14, UR15, 0x1b ;  /* 0x0000000f0e0f7291 */ /* 0x000fe2000f8fda3f */
[----:B--2---:R0:W-:Y:S01]  /*12e0*/  @P6 STG.E desc[UR22][R8.64], R13 ;  /* 0x0000000d08006986 */ /* 0x0041e2000c101916 */
[----:B------:R-:W-:Y:S01]  /*12f0*/  ISETP.LT.AND P6, PT, R10, 0x300, !P0 ;  /* 0x000003000a00780c */ /* 0x000fe200047c1270 */
[----:B------:R-:W-:Y:S02]  /*1300*/  USHF.R.U32.HI UR12, URZ, 0x1f, UR13 ;  /* 0x0000001f3f0c7899 */ /* 0x000fe4000801160d */
[----:B------:R-:W2:Y:S01]  /*1310*/  LDS R13, [R4+0x1414] ;  /* 0x00141400040d7984 */ /* 0x000ea20000000800 */
[----:B------:R-:W-:Y:S01]  /*1320*/  MOV R10, UR9 ;  /* 0x00000009000a7c02 */ /* 0x000fe20008000f00 */
[----:B------:R-:W-:Y:S02]  /*1330*/  UIMAD UR9, UR15, -0xc0, UR9 ;  /* 0xffffff400f0978a4 */ /* 0x000fe4000f8e0209 */
[----:B------:R-:W-:Y:S01]  /*1340*/  UIADD3 UR20, UR4, 0x7, URZ ;  /* 0x0000000704147890 */ /* 0x000fe2000fffe03f */
[----:B------:R-:W-:Y:S01]  /*1350*/  LDS R31, [R4+0x3838] ;  /* 0x00383800041f7984 */ /* 0x000fe20000000800 */
[----:B0-----:R-:W-:-:S02]  /*1360*/  IMAD R9, R12, 0x5a180, R5 ;  /* 0x0005a1800c097824 */ /* 0x001fc400078e0205 */
[----:B------:R-:W-:Y:S01]  /*1370*/  IMAD R5, R7, 0x3c1, R0 ;  /* 0x000003c107057824 */ /* 0x000fe200078e0200 */
[----:B------:R-:W-:-:S03]  /*1380*/  ULEA.HI.SX32 UR12, UR13, UR12, 0x1b ;  /* 0x0000000c0d0c7291 */ /* 0x000fc6000f8fda3f */
[----:B------:R-:W-:Y:S01]  /*1390*/  IMAD R5, R6, 0x5a180, R5 ;  /* 0x0005a18006057824 */ /* 0x000fe200078e0205 */
[----:B------:R-:W-:Y:S02]  /*13a0*/  UIMAD.WIDE UR10, UR16, 0x2aaaaaab, URZ ;  /* 0x2aaaaaab100a78a5 */ /* 0x000fe4000f8e023f */
[----:B------:R-:W-:Y:S01]  /*13b0*/  UIMAD UR10, UR12, -0xc0, UR17 ;  /* 0xffffff400c0a78a4 */ /* 0x000fe2000f8e0211 */
[--C-:B------:R-:W-:Y:S01]  /*13c0*/  IMAD.WIDE R6, R5, 0x4, R2.reuse ;  /* 0x0000000405067825 */ /* 0x100fe200078e0202 */
[----:B------:R-:W-:Y:S01]  /*13d0*/  MOV R5, UR9 ;  /* 0x0000000900057c02 */ /* 0x000fe20008000f00 */
[----:B------:R-:W-:Y:S01]  /*13e0*/  USHF.R.U32.HI UR9, URZ, 0x1f, UR11 ;  /* 0x0000001f3f097899 */ /* 0x000fe2000801160b */
[----:B------:R-:W-:Y:S01]  /*13f0*/  MOV R12, UR15 ;  /* 0x0000000f000c7c02 */ /* 0x000fe20008000f00 */
[----:B------:R-:W-:Y:S01]  /*1400*/  IMAD.WIDE R8, R9, 0x4, R2 ;  /* 0x0000000409087825 */ /* 0x000fe200078e0202 */
[----:B---3--:R0:W-:Y:S01]  /*1410*/  @P6 STG.E desc[UR22][R6.64], R15 ;  /* 0x0000000f06006986 */ /* 0x0081e2000c101916 */
[----:B------:R-:W-:Y:S01]  /*1420*/  ULEA.HI.SX32 UR14, UR11, UR9, 0x1b ;  /* 0x000000090b0e7291 */ /* 0x000fe2000f8fda3f */
[----:B------:R-:W-:Y:S01]  /*1430*/  ISETP.LT.AND P6, PT, R10, 0x300, !P0 ;  /* 0x000003000a00780c */ /* 0x000fe200047c1270 */
[----:B------:R-:W-:Y:S01]  /*1440*/  IMAD R5, R5, 0x3c1, R0 ;  /* 0x000003c105057824 */ /* 0x000fe200078e0200 */
[----:B----4-:R3:W-:Y:S01]  /*1450*/  @P5 STG.E desc[UR22][R8.64], R17 ;  /* 0x0000001108005986 */ /* 0x0107e2000c101916 */
[----:B------:R-:W-:Y:S01]  /*1460*/  UIMAD UR13, UR14, -0xc0, UR16 ;  /* 0xffffff400e0d78a4 */ /* 0x000fe2000f8e0210 */
[----:B------:R-:W-:Y:S01]  /*1470*/  IMAD.U32 R10, RZ, RZ, UR17 ;  /* 0x00000011ff0a7e24 */ /* 0x000fe2000f8e00ff */
[----:B0-----:R-:W-:Y:S01]  /*1480*/  MOV R15, UR10 ;  /* 0x0000000a000f7c02 */ /* 0x001fe20008000f00 */
[----:B------:R-:W-:-:S02]  /*1490*/  IMAD R7, R12, 0x5a180, R5 ;  /* 0x0005a1800c077824 */ /* 0x000fc400078e0205 */
[----:B---3--:R-:W-:Y:S02]  /*14a0*/  IMAD.U32 R8, RZ, RZ, UR12 ;  /* 0x0000000cff087e24 */ /* 0x008fe4000f8e00ff */
[----:B------:R-:W-:Y:S01]  /*14b0*/  IMAD R5, R15, 0x3c1, R0 ;  /* 0x000003c10f057824 */ /* 0x000fe200078e0200 */
[----:B------:R-:W-:Y:S01]  /*14c0*/  UIMAD.WIDE UR10, UR8, 0x2aaaaaab, URZ ;  /* 0x2aaaaaab080a78a5 */ /* 0x000fe2000f8e023f */
[----:B------:R-:W-:Y:S01]  /*14d0*/  IMAD.WIDE R6, R7, 0x4, R2 ;  /* 0x0000000407067825 */ /* 0x000fe200078e0202 */
[----:B------:R-:W-:-:S03]  /*14e0*/  ISETP.LT.AND P5, PT, R10, 0x300, !P0 ;  /* 0x000003000a00780c */ /* 0x000fc600047a1270 */
[----:B------:R-:W-:Y:S01]  /*14f0*/  IMAD R9, R8, 0x5a180, R5 ;  /* 0x0005a18008097824 */ /* 0x000fe200078e0205 */
[----:B------:R-:W-:Y:S01]  /*1500*/  MOV R5, UR13 ;  /* 0x0000000d00057c02 */ /* 0x000fe20008000f00 */
[----:B------:R-:W-:Y:S01]  /*1510*/  UIMAD.WIDE UR12, UR7, 0x2aaaaaab, URZ ;  /* 0x2aaaaaab070c78a5 */ /* 0x000fe2000f8e023f */
[----:B------:R-:W-:Y:S01]  /*1520*/  MOV R10, UR16 ;  /* 0x00000010000a7c02 */ /* 0x000fe20008000f00 */
[----:B------:R-:W-:Y:S01]  /*1530*/  USHF.R.U32.HI UR10, URZ, 0x1f, UR11 ;  /* 0x0000001f3f0a7899 */ /* 0x000fe2000801160b */
[----:B-1----:R0:W-:Y:S01]  /*1540*/  @P6 STG.E desc[UR22][R6.64], R11 ;  /* 0x0000000b06006986 */ /* 0x0021e2000c101916 */
[----:B------:R-:W-:Y:S01]  /*1550*/  IMAD.U32 R12, RZ, RZ, UR14 ;  /* 0x0000000eff0c7e24 */ /* 0x000fe2000f8e00ff */
[----:B------:R-:W-:Y:S01]  /*1560*/  ISETP.LT.AND P6, PT, R10, 0x300, !P0 ;  /* 0x000003000a00780c */ /* 0x000fe200047c1270 */
[----:B------:R-:W-:Y:S01]  /*1570*/  IMAD R5, R5, 0x3c1, R0 ;  /* 0x000003c105057824 */ /* 0x000fe200078e0200 */
[----:B------:R-:W-:Y:S02]  /*1580*/  UIMAD.WIDE UR14, UR6, 0x2aaaaaab, URZ ;  /* 0x2aaaaaab060e78a5 */ /* 0x000fe4000f8e023f */
[----:B------:R-:W-:-:S02]  /*1590*/  USHF.R.U32.HI UR12, URZ, 0x1f, UR13 ;  /* 0x0000001f3f0c7899 */ /* 0x000fc4000801160d */
[----:B------:R-:W-:Y:S01]  /*15a0*/  ULEA.HI.SX32 UR10, UR11, UR10, 0x1b ;  /* 0x0000000a0b0a7291 */ /* 0x000fe2000f8fda3f */
[----:B------:R-:W-:Y:S01]  /*15b0*/  IMAD R5, R12, 0x5a180, R5 ;  /* 0x0005a1800c057824 */ /* 0x000fe200078e0205 */
[----:B------:R-:W-:Y:S01]  /*15c0*/  UIMAD.WIDE UR16, UR5, 0x2aaaaaab, URZ ;  /* 0x2aaaaaab051078a5 */ /* 0x000fe2000f8e023f */
[--C-:B------:R-:W-:Y:S01]  /*15d0*/  IMAD.WIDE R8, R9, 0x4, R2.reuse ;  /* 0x0000000409087825 */ /* 0x100fe200078e0202 */
[----:B------:R-:W-:Y:S02]  /*15e0*/  USHF.R.U32.HI UR11, URZ, 0x1f, UR15 ;  /* 0x0000001f3f0b7899 */ /* 0x000fe4000801160f */
[----:B------:R-:W-:Y:S02]  /*15f0*/  UIMAD UR14, UR10, -0xc0, UR8 ;  /* 0xffffff400a0e78a4 */ /* 0x000fe4000f8e0208 */
[----:B------:R-:W-:Y:S01]  /*1600*/  ULEA.HI.SX32 UR12, UR13, UR12, 0x1b ;  /* 0x0000000c0d0c7291 */ /* 0x000fe2000f8fda3f */
[----:B0-----:R-:W-:Y:S01]  /*1610*/  IMAD.WIDE R6, R5, 0x4, R2 ;  /* 0x0000000405067825 */ /* 0x001fe200078e0202 */
[----:B------:R-:W-:-:S02]  /*1620*/  USHF.R.U32.HI UR8, URZ, 0x1f, UR17 ;  /* 0x0000001f3f087899 */ /* 0x000fc40008011611 */
[----:B------:R-:W-:Y:S01]  /*1630*/  ULEA.HI.SX32 UR11, UR15, UR11, 0x1b ;  /* 0x0000000b0f0b7291 */ /* 0x000fe2000f8fda3f */
[----:B--2---:R0:W-:Y:S01]  /*1640*/  @P5 STG.E desc[UR22][R8.64], R13 ;  /* 0x0000000d08005986 */ /* 0x0041e2000c101916 */
[----:B------:R-:W-:Y:S01]  /*1650*/  UIMAD UR7, UR12, -0xc0, UR7 ;  /* 0xffffff400c0778a4 */ /* 0x000fe2000f8e0207 */
[----:B------:R-:W-:Y:S01]  /*1660*/  MOV R5, UR20 ;  /* 0x0000001400057c02 */ /* 0x000fe20008000f00 */
[----:B------:R-:W-:Y:S01]  /*1670*/  UIADD3 UR9, UR4, 0xa, URZ ;  /* 0x0000000a04097890 */ /* 0x000fe2000fffe03f */
[----:B------:R1:W-:Y:S01]  /*1680*/  @P6 STG.E desc[UR22][R6.64], R19 ;  /* 0x0000001306006986 */ /* 0x0003e2000c101916 */
[----:B------:R-:W-:Y:S02]  /*1690*/  ULEA.HI.SX32 UR8, UR17, UR8, 0x1b ;  /* 0x0000000811087291 */ /* 0x000fe4000f8fda3f */
[----:B------:R-:W-:Y:S01]  /*16a0*/  UIMAD UR6, UR11, -0xc0, UR6 ;  /* 0xffffff400b0678a4 */ /* 0x000fe2000f8e0206 */
[----:B------:R-:W-:Y:S01]  /*16b0*/  ISETP.LT.AND P6, PT, R5, 0x300, !P0 ;  /* 0x000003000500780c */ /* 0x000fe200047c1270 */
[----:B------:R-:W-:Y:S01]  /*16c0*/  UIMAD.WIDE UR18, UR9, 0x2aaaaaab, URZ ;  /* 0x2aaaaaab091278a5 */ /* 0x000fe2000f8e023f */
[----:B------:R-:W2:Y:S01]  /*16d0*/  LDS R19, [R4+0x1c1c] ;  /* 0x001c1c0004137984 */ /* 0x000ea20000000800 */
[----:B0-----:R-:W-:Y:S01]  /*16e0*/  IMAD.U32 R9, RZ, RZ, UR14 ;  /* 0x0000000eff097e24 */ /* 0x001fe2000f8e00ff */
[----:B------:R-:W-:Y:S01]  /*16f0*/  UIMAD UR5, UR8, -0xc0, UR5 ;  /* 0xffffff40080578a4 */ /* 0x000fe2000f8e0205 */
[----:B-1----:R-:W-:-:S02]  /*1700*/  MOV R6, UR10 ;  /* 0x0000000a00067c02 */ /* 0x002fc40008000f00 */
[--C-:B------:R-:W-:Y:S01]  /*1710*/  IMAD R5, R9, 0x3c1, R0.reuse ;  /* 0x000003c109057824 */ /* 0x100fe200078e0200 */
[----:B------:R-:W-:Y:S01]  /*1720*/  MOV R7, UR7 ;  /* 0x0000000700077c02 */ /* 0x000fe20008000f00 */
[----:B------:R-:W-:Y:S01]  /*1730*/  USHF.R.U32.HI UR13, URZ, 0x1f, UR19 ;  /* 0x0000001f3f0d7899 */ /* 0x000fe20008011613 */
[----:B------:R-:W-:Y:S01]  /*1740*/  MOV R9, UR6 ;  /* 0x0000000600097c02 */ /* 0x000fe20008000f00 */
[----:B------:R-:W-:Y:S01]  /*1750*/  IMAD R5, R6, 0x5a180, R5 ;  /* 0x0005a18006057824 */ /* 0x000fe200078e0205 */
[----:B------:R-:W-:Y:S01]  /*1760*/  UIMAD.WIDE UR6, UR20, 0x2aaaaaab, URZ ;  /* 0x2aaaaaab140678a5 */ /* 0x000fe2000f8e023f */
[----:B------:R-:W-:Y:S02]  /*1770*/  IMAD.U32 R6, RZ, RZ, UR12 ;  /* 0x0000000cff067e24 */ /* 0x000fe4000f8e00ff */
[--C-:B------:R-:W-:Y:S01]  /*1780*/  IMAD R7, R7, 0x3c1, R0.reuse ;  /* 0x000003c107077824 */ /* 0x100fe200078e0200 */
[----:B------:R-:W-:Y:S01]  /*1790*/  ULEA.HI.SX32 UR13, UR19, UR13, 0x1b ;  /* 0x0000000d130d7291 */ /* 0x000fe2000f8fda3f */
[----:B------:R-:W-:Y:S01]  /*17a0*/  IMAD.U32 R11, RZ, RZ, UR5 ;  /* 0x00000005ff0b7e24 */ /* 0x000fe2000f8e00ff */
[----:B------:R-:W-:Y:S01]  /*17b0*/  USHF.R.U32.HI UR5, URZ, 0x1f, UR7 ;  /* 0x0000001f3f057899 */ /* 0x000fe20008011607 */
[----:B------:R-:W-:Y:S01]  /*17c0*/  IMAD R7, R6, 0x5a180, R7 ;  /* 0x0005a18006077824 */ /* 0x000fe200078e0207 */
[----:B------:R-:W-:Y:S01]  /*17d0*/  MOV R10, UR9 ;  /* 0x00000009000a7c02 */ /* 0x000fe20008000f00 */
[----:B------:R-:W-:Y:S01]  /*17e0*/  UIMAD UR9, UR13, -0xc0, UR9 ;  /* 0xffffff400d0978a4 */ /* 0x000fe2000f8e0209 */
[----:B------:R-:W-:Y:S01]  /*17f0*/  MOV R6, UR11 ;  /* 0x0000000b00067c02 */ /* 0x000fe20008000f00 */
[--C-:B------:R-:W-:Y:S01]  /*1800*/  IMAD R9, R9, 0x3c1, R0.reuse ;  /* 0x000003c109097824 */ /* 0x100fe200078e0200 */
[----:B------:R-:W-:Y:S01]  /*1810*/  ULEA.HI.SX32 UR5, UR7, UR5, 0x1b ;  /* 0x0000000507057291 */ /* 0x000fe2000f8fda3f */
[----:B------:R-:W-:-:S02]  /*1820*/  IMAD R11, R11, 0x3c1, R0 ;  /* 0x000003c10b0b7824 */ /* 0x000fc400078e0200 */
[----:B------:R-:W-:Y:S01]  /*1830*/  IMAD R9, R6, 0x5a180, R9 ;  /* 0x0005a18006097824 */ /* 0x000fe200078e0209 */
[----:B------:R-:W-:Y:S01]  /*1840*/  MOV R6, UR8 ;  /* 0x0000000800067c02 */ /* 0x000fe20008000f00 */
[----:B------:R-:W-:Y:S01]  /*1850*/  UIMAD UR20, UR5, -0xc0, UR20 ;  /* 0xffffff40051478a4 */ /* 0x000fe2000f8e0214 */
[----:B------:R-:W-:-:S03]  /*1860*/  MOV R13, UR9 ;  /* 0x00000009000d7c02 */ /* 0x000fc60008000f00 */
[----:B------:R-:W-:Y:S02]  /*1870*/  IMAD R11, R6, 0x5a180, R11 ;  /* 0x0005a180060b7824 */ /* 0x000fe400078e020b */
[----:B------:R-:W-:Y:S01]  /*1880*/  IMAD.U32 R6, RZ, RZ, UR13 ;  /* 0x0000000dff067e24 */ /* 0x000fe2000f8e00ff */
[----:B------:R-:W-:Y:S01]  /*1890*/  MOV R15, UR20 ;  /* 0x00000014000f7c02 */ /* 0x000fe20008000f00 */
[----:B------:R-:W-:Y:S01]  /*18a0*/  IMAD R13, R13, 0x3c1, R0 ;  /* 0x000003c10d0d7824 */ /* 0x000fe200078e0200 */
[----:B------:R-:W-:-:S03]  /*18b0*/  MOV R17, UR5 ;  /* 0x0000000500117c02 */ /* 0x000fc60008000f00 */
[----:B------:R-:W-:Y:S02]  /*18c0*/  IMAD R13, R6, 0x5a180, R13 ;  /* 0x0005a180060d7824 */ /* 0x000fe400078e020d */
[----:B------:R-:W-:Y:S01]  /*18d0*/  IMAD R6, R15, 0x3c1, R0 ;  /* 0x000003c10f067824 */ /* 0x000fe200078e0200 */
[----:B------:R-:W-:-:S03]  /*18e0*/  UIADD3 UR5, UR4, 0x8, URZ ;  /* 0x0000000804057890 */ /* 0x000fc6000fffe03f */
[----:B------:R-:W-:Y:S01]  /*18f0*/  IMAD R15, R17, 0x5a180, R6 ;  /* 0x0005a180110f7824 */ /* 0x000fe200078e0206 */
[----:B------:R-:W-:-:S03]  /*1900*/  UIMAD.WIDE UR6, UR5, 0x2aaaaaab, URZ ;  /* 0x2aaaaaab050678a5 */ /* 0x000fc6000f8e023f */
[----:B------:R-:W-:Y:S01]  /*1910*/  IMAD.WIDE R14, R15, 0x4, R2 ;  /* 0x000000040f0e7825 */ /* 0x000fe200078e0202 */
[----:B------:R-:W-:-:S04]  /*1920*/  USHF.R.U32.HI UR6, URZ, 0x1f, UR7 ;  /* 0x0000001f3f067899 */ /* 0x000fc80008011607 */
[----:B--2---:R0:W-:Y:S04]  /*1930*/  @P6 STG.E desc[UR22][R14.64], R19 ;  /* 0x000000130e006986 */ /* 0x0041e8000c101916 */
[----:B------:R-:W1:Y:S01]  /*1940*/  LDS R19, [R4+0x2020] ;  /* 0x0020200004137984 */ /* 0x000e620000000800 */
[----:B------:R-:W-:Y:S01]  /*1950*/  ULEA.HI.SX32 UR6, UR7, UR6, 0x1b ;  /* 0x0000000607067291 */ /* 0x000fe2000f8fda3f */
[----:B------:R-:W-:-:S03]  /*1960*/  MOV R6, UR5 ;  /* 0x0000000500067c02 */ /* 0x000fc60008000f00 */
[----:B------:R-:W-:Y:S02]  /*1970*/  UIMAD UR5, UR6, -0xc0, UR5 ;  /* 0xffffff40060578a4 */ /* 0x000fe4000f8e0205 */
[----:B------:R-:W-:-:S04]  /*1980*/  MOV R21, UR6 ;  /* 0x0000000600157c02 */ /* 0x000fc80008000f00 */
[----:B------:R-:W-:Y:S01]  /*1990*/  IMAD.U32 R17, RZ, RZ, UR5 ;  /* 0x00000005ff117e24 */ /* 0x000fe2000f8e00ff */
[----:B------:R-:W-:-:S04]  /*19a0*/  UIADD3 UR5, UR4, 0x9, URZ ;  /* 0x0000000904057890 */ /* 0x000fc8000fffe03f */
[----:B------:R-:W-:Y:S01]  /*19b0*/  UIMAD.WIDE UR6, UR5, 0x2aaaaaab, URZ ;  /* 0x2aaaaaab050678a5 */ /* 0x000fe2000f8e023f */
[----:B------:R-:W-:Y:S01]  /*19c0*/  ISETP.LT.AND P6, PT, R6, 0x300, !P0 ;  /* 0x000003000600780c */ /* 0x000fe200047c1270 */
[----:B------:R-:W-:Y:S02]  /*19d0*/  IMAD R6, R17, 0x3c1, R0 ;  /* 0x000003c111067824 */ /* 0x000fe400078e0200 */
[----:B------:R-:W-:Y:S02]  /*19e0*/  USHF.R.U32.HI UR6, URZ, 0x1f, UR7 ;  /* 0x0000001f3f067899 */ /* 0x000fe40008011607 */
[----:B------:R-:W-:Y:S02]  /*19f0*/  IMAD R17, R21, 0x5a180, R6 ;  /* 0x0005a18015117824 */ /* 0x000fe400078e0206 */
[----:B------:R-:W-:Y:S01]  /*1a00*/  ULEA.HI.SX32 UR6, UR7, UR6, 0x1b ;  /* 0x0000000607067291 */ /* 0x000fe2000f8fda3f */
[----:B------:R-:W-:-:S03]  /*1a10*/  MOV R6, UR5 ;  /* 0x0000000500067c02 */ /* 0x000fc60008000f00 */
[----:B------:R-:W-:Y:S01]  /*1a20*/  UIMAD UR5, UR6, -0xc0, UR5 ;  /* 0xffffff40060578a4 */ /* 0x000fe2000f8e0205 */
[----:B0-----:R-:W-:-:S05]  /*1a30*/  IMAD.WIDE R14, R17, 0x4, R2 ;  /* 0x00000004110e7825 */ /* 0x001fca00078e0202 */
[----:B------:R-:W-:Y:S01]  /*1a40*/  MOV R17, UR5 ;  /* 0x0000000500117c02 */ /* 0x000fe20008000f00 */
[----:B------:R-:W-:Y:S01]  /*1a50*/  IMAD.U32 R21, RZ, RZ, UR6 ;  /* 0x00000006ff157e24 */ /* 0x000fe2000f8e00ff */
[----:B-1----:R0:W-:Y:S01]  /*1a60*/  @P6 STG.E desc[UR22][R14.64], R19 ;  /* 0x000000130e006986 */ /* 0x0021e2000c101916 */
[----:B------:R-:W-:Y:S02]  /*1a70*/  ISETP.LT.AND P6, PT, R6, 0x300, !P0 ;  /* 0x000003000600780c */ /* 0x000fe400047c1270 */
[----:B------:R-:W-:-:S04]  /*1a80*/  IMAD R6, R17, 0x3c1, R0 ;  /* 0x000003c111067824 */ /* 0x000fc800078e0200 */
[----:B------:R-:W-:Y:S02]  /*1a90*/  IMAD R17, R21, 0x5a180, R6 ;  /* 0x0005a18015117824 */ /* 0x000fe400078e0206 */
[----:B------:R-:W1:Y:S01]  /*1aa0*/  LDS R21, [R4+0x2424] ;  /* 0x0024240004157984 */ /* 0x000e620000000800 */
[----:B------:R-:W-:-:S04]  /*1ab0*/  UIADD3 UR6, UR4, 0xf, URZ ;  /* 0x0000000f04067890 */ /* 0x000fc8000fffe03f */
[----:B------:R-:W-:-:S04]  /*1ac0*/  UIMAD.WIDE UR4, UR6, 0x2aaaaaab, URZ ;  /* 0x2aaaaaab060478a5 */ /* 0x000fc8000f8e023f */
[----:B------:R-:W-:Y:S01]  /*1ad0*/  USHF.R.U32.HI UR4, URZ, 0x1f, UR5 ;  /* 0x0000001f3f047899 */ /* 0x000fe20008011605 */
[----:B------:R-:W-:-:S03]  /*1ae0*/  MOV R6, UR6 ;  /* 0x0000000600067c02 */ /* 0x000fc60008000f00 */
[----:B------:R-:W-:-:S04]  /*1af0*/  ULEA.HI.SX32 UR4, UR5, UR4, 0x1b ;  /* 0x0000000405047291 */ /* 0x000fc8000f8fda3f */
[----:B------:R-:W-:Y:S01]  /*1b00*/  UIMAD UR6, UR4, -0xc0, UR6 ;  /* 0xffffff40040678a4 */ /* 0x000fe2000f8e0206 */
[----:B------:R-:W-:-:S05]  /*1b10*/  ISETP.LT.AND P5, PT, R10, 0x300, !P0 ;  /* 0x000003000a00780c */ /* 0x000fca00047a1270 */
[----:B0-----:R-:W-:Y:S02]  /*1b20*/  MOV R15, UR6 ;  /* 0x00000006000f7c02 */ /* 0x001fe40008000f00 */
[----:B------:R-:W-:Y:S01]  /*1b30*/  ISETP.LT.AND P0, PT, R6, 0x300, !P0 ;  /* 0x000003000600780c */ /* 0x000fe20004701270 */
[----:B------:R-:W-:-:S04]  /*1b40*/  IMAD.WIDE R12, R13, 0x4, R2 ;  /* 0x000000040d0c7825 */ /* 0x000fc800078e0202 */
[----:B------:R-:W-:Y:S02]  /*1b50*/  IMAD R0, R15, 0x3c1, R0 ;  /* 0x000003c10f007824 */ /* 0x000fe400078e0200 */
[----:B------:R-:W-:-:S04]  /*1b60*/  IMAD.WIDE R14, R17, 0x4, R2 ;  /* 0x00000004110e7825 */ /* 0x000fc800078e0202 */
[----:B------:R-:W-:-:S04]  /*1b70*/  IMAD.WIDE R10, R11, 0x4, R2 ;  /* 0x000000040b0a7825 */ /* 0x000fc800078e0202 */
[--C-:B------:R-:W-:Y:S01]  /*1b80*/  IMAD.WIDE R8, R9, 0x4, R2.reuse ;  /* 0x0000000409087825 */ /* 0x100fe200078e0202 */
[----:B-1----:R0:W-:Y:S03]  /*1b90*/  @P6 STG.E desc[UR22][R14.64], R21 ;  /* 0x000000150e006986 */ /* 0x0021e6000c101916 */
[--C-:B------:R-:W-:Y:S01]  /*1ba0*/  IMAD.WIDE R6, R7, 0x4, R2.reuse ;  /* 0x0000000407067825 */ /* 0x100fe200078e0202 */
[----:B------:R0:W-:Y:S03]  /*1bb0*/  @P5 STG.E desc[UR22][R12.64], R23 ;  /* 0x000000170c005986 */ /* 0x0001e6000c101916 */
[----:B------:R-:W-:Y:S01]  /*1bc0*/  IMAD.WIDE R16, R5, 0x4, R2 ;  /* 0x0000000405107825 */ /* 0x000fe200078e0202 */
[----:B------:R0:W-:Y:S01]  /*1bd0*/  @P4 STG.E desc[UR22][R10.64], R25 ;  /* 0x000000190a004986 */ /* 0x0001e2000c101916 */
[----:B------:R-:W-:-:S03]  /*1be0*/  MOV R19, UR4 ;  /* 0x0000000400137c02 */ /* 0x000fc60008000f00 */
[----:B------:R0:W-:Y:S04]  /*1bf0*/  @P3 STG.E desc[UR22][R8.64], R27 ;  /* 0x0000001b08003986 */ /* 0x0001e8000c101916 */
[----:B------:R0:W-:Y:S01]  /*1c00*/  @P2 STG.E desc[UR22][R6.64], R29 ;  /* 0x0000001d06002986 */ /* 0x0001e2000c101916 */
[----:B------:R-:W-:-:S03]  /*1c10*/  IMAD R19, R19, 0x5a180, R0 ;  /* 0x0005a18013137824 */ /* 0x000fc600078e0200 */
[----:B------:R0:W-:Y:S02]  /*1c20*/  @P1 STG.E desc[UR22][R16.64], R31 ;  /* 0x0000001f10001986 */ /* 0x0001e4000c101916 */
[----:B0-----:R-:W-:Y:S05]  /*1c30*/  @!P0 EXIT ;  /* 0x000000000000894d */ /* 0x001fea0003800000 */
[----:B------:R-:W0:Y:S01]  /*1c40*/  LDS R5, [R4+0x3c3c] ;  /* 0x003c3c0004057984 */ /* 0x000e220000000800 */
[----:B------:R-:W-:-:S05]  /*1c50*/  IMAD.WIDE R2, R19, 0x4, R2 ;  /* 0x0000000413027825 */ /* 0x000fca00078e0202 */
[----:B0-----:R-:W-:Y:S01]  /*1c60*/  STG.E desc[UR22][R2.64], R5 ;  /* 0x0000000502007986 */ /* 0x001fe2000c101916 */
[----:B------:R-:W-:Y:S05]  /*1c70*/  EXIT ;  /* 0x000000000000794d */ /* 0x000fea0003800000 */
.L_x_0:
[----:B------:R-:W-:-:S00]  /*1c80*/  BRA `(.L_x_0) ;  /* 0xfffffffc00fc7947 */ /* 0x000fc0000383ffff */
[----:B------:R-:W-:-:S00]  /*1c90*/  NOP ;  /* 0x0000000000007918 */ /* 0x000fc00000000000 */
        /* <DEDUP_REMOVED lines=14> */
.L_x_1:


//--------------------- .nv.global.init           --------------------------
	.section	.nv.global.init,"aw",@progbits
.nv.global.init:
	.type		_$_str,@object
	.size		_$_str,(_$_str_$_2 - _$_str)
_$_str:
        /*0000*/ 	.byte	0x5f, 0x5f, 0x43, 0x55, 0x44, 0x41, 0x5f, 0x46, 0x54, 0x5a, 0x00
	.type		_$_str_$_2,@object
	.size		_$_str_$_2,(.L_1 - _$_str_$_2)
_$_str_$_2:
        /*000b*/ 	.byte	0x5f, 0x5f, 0x43, 0x55, 0x44, 0x41, 0x5f, 0x50, 0x52, 0x45, 0x43, 0x5f, 0x53, 0x51, 0x52, 0x54
        /*001b*/ 	.byte	0x00
.L_1:


//--------------------- .nv.shared.triton_poi_fused__native_batch_norm_legit_no_training_relu_3 --------------------------
	.section	.nv.shared.triton_poi_fused__native_batch_norm_legit_no_training_relu_3,"aw",@nobits
	.sectionflags	@""
	.align	16
	.zero		1024


//--------------------- .nv.constant0.triton_poi_fused__native_batch_norm_legit_no_training_relu_3 --------------------------
	.section	.nv.constant0.triton_poi_fused__native_batch_norm_legit_no_training_relu_3,"a",@progbits
	.sectionflags	@""
	.align	4
.nv.constant0.triton_poi_fused__native_batch_norm_legit_no_training_relu_3:
	.zero		584
